// auto-generated by cutlass_sweep.gemm — config: {"arch": "sm_90", "cluster_m": 1, "cluster_n": 2, "dtype": "fp16", "dtype_b": "fp16", "layout": "tn", "stages": 0, "tile_k": 64, "tile_m": 128, "tile_n": 128}
#include "cutlass/cutlass.h"
#include "cutlass/gemm/collective/collective_builder.hpp"
#include "cutlass/gemm/device/gemm_universal_adapter.h"
#include "cutlass/gemm/kernel/gemm_universal.hpp"
#include "cutlass/epilogue/collective/collective_builder.hpp"

using ElemA = cutlass::half_t;
using ElemB = cutlass::half_t;
using ElemCD = cutlass::half_t;
using Acc  = float;
using TileShape    = cute::Shape<cute::_128, cute::_128, cute::_64>;
using ClusterShape = cute::Shape<cute::_1, cute::_2, cute::_1>;

using CollectiveEpilogue = typename cutlass::epilogue::collective::CollectiveBuilder<
    cutlass::arch::Sm90, cutlass::arch::OpClassTensorOp,
    TileShape, ClusterShape,
    cutlass::epilogue::collective::EpilogueTileAuto,
    Acc, Acc,
    ElemCD, cutlass::layout::RowMajor, 128 / cutlass::sizeof_bits<ElemCD>::value,
    ElemCD, cutlass::layout::RowMajor, 128 / cutlass::sizeof_bits<ElemCD>::value,
    cutlass::epilogue::collective::EpilogueScheduleAuto
  >::CollectiveOp;

using CollectiveMainloop = typename cutlass::gemm::collective::CollectiveBuilder<
    cutlass::arch::Sm90, cutlass::arch::OpClassTensorOp,
    ElemA, cutlass::layout::ColumnMajor, 128 / cutlass::sizeof_bits<ElemA>::value,
    ElemB, cutlass::layout::RowMajor, 128 / cutlass::sizeof_bits<ElemB>::value,
    Acc,
    TileShape, ClusterShape,
    cutlass::gemm::collective::StageCountAutoCarveout<static_cast<int>(sizeof(typename CollectiveEpilogue::SharedStorage))>,
    cutlass::gemm::collective::KernelScheduleAuto
  >::CollectiveOp;

using GemmKernel = cutlass::gemm::kernel::GemmUniversal<
    cute::Shape<int,int,int,int>,
    CollectiveMainloop,
    CollectiveEpilogue
>;
using Gemm = cutlass::gemm::device::GemmUniversalAdapter<GemmKernel>;

// Force the device kernel symbol into the cubin without needing a host main.
auto* _anchor = &cutlass::device_kernel<GemmKernel>;


// ===== COMPILED SASS (sm_90a) =====

	.target	sm_90a

	.elftype	@"ET_EXEC"


//--------------------- .note.nv.tkinfo           --------------------------
	.section	.note.nv.tkinfo,"",@"SHT_NOTE"
	.sectionflags	@"SHF_NOTE_NV_TKINFO"
	.tkinfo
        /*0018*/ 	.word	0x00000002
        /*0030*/ 	.string	""
        /*0030*/ 	.string	"ptxas"
        /*0030*/ 	.string	"Cuda compilation tools, release 13.0, V13.0.88"
        /*0030*/ 	.string	"Build cuda_13.0.r13.0/compiler.36424714_0"
        /*0030*/ 	.string	"-arch sm_90a -m 64 "



//--------------------- .note.nv.cuinfo           --------------------------
	.section	.note.nv.cuinfo,"",@"SHT_NOTE"
	.sectionflags	@"SHF_NOTE_NV_CUINFO"
        /*0018*/ 	.short	0x0002
        /*001a*/ 	.short	0x005a
        /*001c*/ 	.short	0x0082
	.zero		2


//--------------------- .nv.info                  --------------------------
	.section	.nv.info,"",@"SHT_CUDA_INFO"
	.align	4


	//----- nvinfo : EIATTR_REGCOUNT
	.align		4
        /*0000*/ 	.byte	0x04, 0x2f
        /*0002*/ 	.short	(.L_15 - .L_14)
	.align		4
.L_14:
        /*0004*/ 	.word	index@(_ZN7cutlass13device_kernelINS_4gemm6kernel13GemmUniversalIN4cute5tupleIJiiiiEEENS1_10collective13CollectiveMmaINS1_34MainloopSm90TmaGmmaWarpSpecializedILi7ENS5_IJNS4_1CILi1EEENSA_ILi2EEESB_EEENS1_35KernelTmaWarpSpecializedCooperativeEEENS5_IJNSA_ILi128EEESG_NSA_ILi64EEEEEENS_6half_tENS5_IJSB_llEEESJ_SK_NS4_8TiledMMAINS4_8MMA_AtomIJNS4_4SM904GMMA26MMA_64x128x16_F32F16F16_SSILNSO_5MajorE1ELSQ_1ELNSO_7ScaleInE1ELSR_1EEEEEENS4_6LayoutINS5_IJSC_SB_SB_EEENS5_IJSB_NSA_ILi0EEESW_EEEEENS5_IJNS4_10UnderscoreESZ_SZ_EEEEENS4_23SM90_TMA_LOAD_MULTICASTENS4_14ComposedLayoutINS4_7SwizzleILi3ELi4ELi3EEENS4_18smem_ptr_flag_bitsILi16EEENSU_INS5_IJSH_NSA_ILi8EEEEEENS5_IJSB_SH_EEEEEEEvNS4_8identityENS4_13SM90_TMA_LOADES1C_vS1D_EENS_8epilogue10collective6detail29Sm90TmaWarpSpecializedAdapterINS1H_15DefaultEpilogueISJ_NS5_IJlSB_lEEES1L_NS1G_6thread17LinearCombinationISJ_Li1EffLNS1M_9ScaleType4KindE0ELNS_15FloatRoundStyleE2ESJ_EENS1_15EpilogueDefaultEEEEEvvEEEEvNT_6ParamsE)
        /*0008*/ 	.word	0x000000a8


	//----- nvinfo : EIATTR_FRAME_SIZE
	.align		4
.L_15:
        /*000c*/ 	.byte	0x04, 0x11
        /*000e*/ 	.short	(.L_17 - .L_16)
	.align		4
.L_16:
        /*0010*/ 	.word	index@(_ZN7cutlass13device_kernelINS_4gemm6kernel13GemmUniversalIN4cute5tupleIJiiiiEEENS1_10collective13CollectiveMmaINS1_34MainloopSm90TmaGmmaWarpSpecializedILi7ENS5_IJNS4_1CILi1EEENSA_ILi2EEESB_EEENS1_35KernelTmaWarpSpecializedCooperativeEEENS5_IJNSA_ILi128EEESG_NSA_ILi64EEEEEENS_6half_tENS5_IJSB_llEEESJ_SK_NS4_8TiledMMAINS4_8MMA_AtomIJNS4_4SM904GMMA26MMA_64x128x16_F32F16F16_SSILNSO_5MajorE1ELSQ_1ELNSO_7ScaleInE1ELSR_1EEEEEENS4_6LayoutINS5_IJSC_SB_SB_EEENS5_IJSB_NSA_ILi0EEESW_EEEEENS5_IJNS4_10UnderscoreESZ_SZ_EEEEENS4_23SM90_TMA_LOAD_MULTICASTENS4_14ComposedLayoutINS4_7SwizzleILi3ELi4ELi3EEENS4_18smem_ptr_flag_bitsILi16EEENSU_INS5_IJSH_NSA_ILi8EEEEEENS5_IJSB_SH_EEEEEEEvNS4_8identityENS4_13SM90_TMA_LOADES1C_vS1D_EENS_8epilogue10collective6detail29Sm90TmaWarpSpecializedAdapterINS1H_15DefaultEpilogueISJ_NS5_IJlSB_lEEES1L_NS1G_6thread17LinearCombinationISJ_Li1EffLNS1M_9ScaleType4KindE0ELNS_15FloatRoundStyleE2ESJ_EENS1_15EpilogueDefaultEEEEEvvEEEEvNT_6ParamsE)
        /*0014*/ 	.word	0x00000000


	//----- nvinfo : EIATTR_MIN_STACK_SIZE
	.align		4
.L_17:
        /*0018*/ 	.byte	0x04, 0x12
        /*001a*/ 	.short	(.L_19 - .L_18)
	.align		4
.L_18:
        /*001c*/ 	.word	index@(_ZN7cutlass13device_kernelINS_4gemm6kernel13GemmUniversalIN4cute5tupleIJiiiiEEENS1_10collective13CollectiveMmaINS1_34MainloopSm90TmaGmmaWarpSpecializedILi7ENS5_IJNS4_1CILi1EEENSA_ILi2EEESB_EEENS1_35KernelTmaWarpSpecializedCooperativeEEENS5_IJNSA_ILi128EEESG_NSA_ILi64EEEEEENS_6half_tENS5_IJSB_llEEESJ_SK_NS4_8TiledMMAINS4_8MMA_AtomIJNS4_4SM904GMMA26MMA_64x128x16_F32F16F16_SSILNSO_5MajorE1ELSQ_1ELNSO_7ScaleInE1ELSR_1EEEEEENS4_6LayoutINS5_IJSC_SB_SB_EEENS5_IJSB_NSA_ILi0EEESW_EEEEENS5_IJNS4_10UnderscoreESZ_SZ_EEEEENS4_23SM90_TMA_LOAD_MULTICASTENS4_14ComposedLayoutINS4_7SwizzleILi3ELi4ELi3EEENS4_18smem_ptr_flag_bitsILi16EEENSU_INS5_IJSH_NSA_ILi8EEEEEENS5_IJSB_SH_EEEEEEEvNS4_8identityENS4_13SM90_TMA_LOADES1C_vS1D_EENS_8epilogue10collective6detail29Sm90TmaWarpSpecializedAdapterINS1H_15DefaultEpilogueISJ_NS5_IJlSB_lEEES1L_NS1G_6thread17LinearCombinationISJ_Li1EffLNS1M_9ScaleType4KindE0ELNS_15FloatRoundStyleE2ESJ_EENS1_15EpilogueDefaultEEEEEvvEEEEvNT_6ParamsE)
        /*0020*/ 	.word	0x00000000
.L_19:


//--------------------- .nv.compat                --------------------------
	.section	.nv.compat,"",@"SHT_CUDA_COMPAT_INFO"
	.align	4
        /*0000*/ 	.byte	0x02, 0x09, 0x01, 0x00, 0x02, 0x02, 0x04, 0x00, 0x02, 0x05, 0x05, 0x00, 0x03, 0x07, 0x01, 0x01
        /*0010*/ 	.byte	0x02, 0x03, 0x01, 0x00, 0x02, 0x06, 0x01, 0x00, 0x04, 0x0b, 0x08, 0x00, 0x00, 0x00, 0x00, 0x00
        /*0020*/ 	.byte	0x00, 0x00, 0x00, 0x00


//--------------------- .nv.info._ZN7cutlass13device_kernelINS_4gemm6kernel13GemmUniversalIN4cute5tupleIJiiiiEEENS1_10collective13CollectiveMmaINS1_34MainloopSm90TmaGmmaWarpSpecializedILi7ENS5_IJNS4_1CILi1EEENSA_ILi2EEESB_EEENS1_35KernelTmaWarpSpecializedCooperativeEEENS5_IJNSA_ILi128EEESG_NSA_ILi64EEEEEENS_6half_tENS5_IJSB_llEEESJ_SK_NS4_8TiledMMAINS4_8MMA_AtomIJNS4_4SM904GMMA26MMA_64x128x16_F32F16F16_SSILNSO_5MajorE1ELSQ_1ELNSO_7ScaleInE1ELSR_1EEEEEENS4_6LayoutINS5_IJSC_SB_SB_EEENS5_IJSB_NSA_ILi0EEESW_EEEEENS5_IJNS4_10UnderscoreESZ_SZ_EEEEENS4_23SM90_TMA_LOAD_MULTICASTENS4_14ComposedLayoutINS4_7SwizzleILi3ELi4ELi3EEENS4_18smem_ptr_flag_bitsILi16EEENSU_INS5_IJSH_NSA_ILi8EEEEEENS5_IJSB_SH_EEEEEEEvNS4_8identityENS4_13SM90_TMA_LOADES1C_vS1D_EENS_8epilogue10collective6detail29Sm90TmaWarpSpecializedAdapterINS1H_15DefaultEpilogueISJ_NS5_IJlSB_lEEES1L_NS1G_6thread17LinearCombinationISJ_Li1EffLNS1M_9ScaleType4KindE0ELNS_15FloatRoundStyleE2ESJ_EENS1_15EpilogueDefaultEEEEEvvEEEEvNT_6ParamsE --------------------------
	.section	.nv.info._ZN7cutlass13device_kernelINS_4gemm6kernel13GemmUniversalIN4cute5tupleIJiiiiEEENS1_10collective13CollectiveMmaINS1_34MainloopSm90TmaGmmaWarpSpecializedILi7ENS5_IJNS4_1CILi1EEENSA_ILi2EEESB_EEENS1_35KernelTmaWarpSpecializedCooperativeEEENS5_IJNSA_ILi128EEESG_NSA_ILi64EEEEEENS_6half_tENS5_IJSB_llEEESJ_SK_NS4_8TiledMMAINS4_8MMA_AtomIJNS4_4SM904GMMA26MMA_64x128x16_F32F16F16_SSILNSO_5MajorE1ELSQ_1ELNSO_7ScaleInE1ELSR_1EEEEEENS4_6LayoutINS5_IJSC_SB_SB_EEENS5_IJSB_NSA_ILi0EEESW_EEEEENS5_IJNS4_10UnderscoreESZ_SZ_EEEEENS4_23SM90_TMA_LOAD_MULTICASTENS4_14ComposedLayoutINS4_7SwizzleILi3ELi4ELi3EEENS4_18smem_ptr_flag_bitsILi16EEENSU_INS5_IJSH_NSA_ILi8EEEEEENS5_IJSB_SH_EEEEEEEvNS4_8identityENS4_13SM90_TMA_LOADES1C_vS1D_EENS_8epilogue10collective6detail29Sm90TmaWarpSpecializedAdapterINS1H_15DefaultEpilogueISJ_NS5_IJlSB_lEEES1L_NS1G_6thread17LinearCombinationISJ_Li1EffLNS1M_9ScaleType4KindE0ELNS_15FloatRoundStyleE2ESJ_EENS1_15EpilogueDefaultEEEEEvvEEEEvNT_6ParamsE,"",@"SHT_CUDA_INFO"
	.sectionflags	@""
	.align	4


	//----- nvinfo : EIATTR_CUDA_API_VERSION
	.align		4
        /*0000*/ 	.byte	0x04, 0x37
        /*0002*/ 	.short	(.L_21 - .L_20)
.L_20:
        /*0004*/ 	.word	0x00000082


	//----- nvinfo : EIATTR_KPARAM_INFO
	.align		4
.L_21:
        /*0008*/ 	.byte	0x04, 0x17
        /*000a*/ 	.short	(.L_23 - .L_22)
.L_22:
        /*000c*/ 	.word	0x00000000
        /*0010*/ 	.short	0x0000
        /*0012*/ 	.short	0x0070
        /*0014*/ 	.byte	0x00, 0xf0, 0x01, 0x10


	//----- nvinfo : EIATTR_SPARSE_MMA_MASK
	.align		4
.L_23:
        /*0018*/ 	.byte	0x03, 0x50
        /*001a*/ 	.short	0x0000


	//----- nvinfo : EIATTR_MAXREG_COUNT
	.align		4
        /*001c*/ 	.byte	0x03, 0x1b
        /*001e*/ 	.short	0x00a8


	//----- nvinfo : EIATTR_NUM_BARRIERS
	.align		4
        /*0020*/ 	.byte	0x02, 0x4c
        /*0022*/ 	.byte	0x01
	.zero		1


	//----- nvinfo : EIATTR_EXTERNS
	.align		4
        /*0024*/ 	.byte	0x04, 0x0f
        /*0026*/ 	.short	(.L_25 - .L_24)


	//   ....[0]....
	.align		4
.L_24:
        /*0028*/ 	.word	index@(__assertfail)


	//----- nvinfo : EIATTR_MERCURY_ISA_VERSION
	.align		4
.L_25:
        /*002c*/ 	.byte	0x03, 0x5f
        /*002e*/ 	.short	0x0101


	//----- nvinfo : EIATTR_INT_WARP_WIDE_INSTR_OFFSETS
	.align		4
        /*0030*/ 	.byte	0x04, 0x31
        /*0032*/ 	.short	(.L_27 - .L_26)


	//   ....[0]....
.L_26:
        /*0034*/ 	.word	0x000004b0


	//   ....[1]....
        /*0038*/ 	.word	0x000004d0


	//   ....[2]....
        /*003c*/ 	.word	0x00000680


	//----- nvinfo : EIATTR_COOP_GROUP_MASK_REGIDS
	.align		4
.L_27:
        /*0040*/ 	.byte	0x04, 0x29
        /*0042*/ 	.short	(.L_29 - .L_28)


	//   ....[0]....
.L_28:
        /*0044*/ 	.word	0xffffffff


	//   ....[1]....
        /*0048*/ 	.word	0xffffffff


	//   ....[2]....
        /*004c*/ 	.word	0xffffffff


	//   ....[3]....
        /*0050*/ 	.word	0xffffffff


	//   ....[4]....
        /*0054*/ 	.word	0xffffffff


	//   ....[5]....
        /*0058*/ 	.word	0xffffffff


	//----- nvinfo : EIATTR_COOP_GROUP_INSTR_OFFSETS
	.align		4
.L_29:
        /*005c*/ 	.byte	0x04, 0x28
        /*005e*/ 	.short	(.L_31 - .L_30)


	//   ....[0]....
.L_30:
        /*0060*/ 	.word	0x00000060


	//   ....[1]....
        /*0064*/ 	.word	0x00000070


	//   ....[2]....
        /*0068*/ 	.word	0x00000130


	//   ....[3]....
        /*006c*/ 	.word	0x00000320


	//   ....[4]....
        /*0070*/ 	.word	0x000007f0


	//   ....[5]....
        /*0074*/ 	.word	0x00001470


	//----- nvinfo : EIATTR_REG_RECONFIG
	.align		4
.L_31:
        /*0078*/ 	.byte	0x01, 0x54
	.zero		2


	//----- nvinfo : EIATTR_SYSCALL_OFFSETS
	.align		4
        /*007c*/ 	.byte	0x04, 0x46
        /*007e*/ 	.short	(.L_33 - .L_32)


	//   ....[0]....
.L_32:
        /*0080*/ 	.word	0x00001650


	//----- nvinfo : EIATTR_MBARRIER_INSTR_OFFSETS
	.align		4
.L_33:
        /*0084*/ 	.byte	0x04, 0x39
        /*0086*/ 	.short	(.L_35 - .L_34)


	//   ....[0]....
.L_34:
        /*0088*/ 	.word	0x00000230
        /*008c*/ 	.word	0x000000ff
        /*0090*/ 	.word	0x00000000
        /*0094*/ 	.short	0x0100
        /*0096*/ 	.byte	0x08
	.zero		1


	//   ....[1]....
        /*0098*/ 	.word	0x00000240
        /*009c*/ 	.word	0x000000ff
        /*00a0*/ 	.word	0x00000038
        /*00a4*/ 	.short	0x0100
        /*00a6*/ 	.byte	0x08
	.zero		1


	//   ....[2]....
        /*00a8*/ 	.word	0x00000250
        /*00ac*/ 	.word	0x000000ff
        /*00b0*/ 	.word	0x00000008
        /*00b4*/ 	.short	0x0100
        /*00b6*/ 	.byte	0x08
	.zero		1


	//   ....[3]....
        /*00b8*/ 	.word	0x00000260
        /*00bc*/ 	.word	0x000000ff
        /*00c0*/ 	.word	0x00000040
        /*00c4*/ 	.short	0x0100
        /*00c6*/ 	.byte	0x08
	.zero		1


	//   ....[4]....
        /*00c8*/ 	.word	0x00000270
        /*00cc*/ 	.word	0x000000ff
        /*00d0*/ 	.word	0x00000010
        /*00d4*/ 	.short	0x0100
        /*00d6*/ 	.byte	0x08
	.zero		1


	//   ....[5]....
        /*00d8*/ 	.word	0x00000280
        /*00dc*/ 	.word	0x000000ff
        /*00e0*/ 	.word	0x00000048
        /*00e4*/ 	.short	0x0100
        /*00e6*/ 	.byte	0x08
	.zero		1


	//   ....[6]....
        /*00e8*/ 	.word	0x00000290
        /*00ec*/ 	.word	0x000000ff
        /*00f0*/ 	.word	0x00000018
        /*00f4*/ 	.short	0x0100
        /*00f6*/ 	.byte	0x08
	.zero		1


	//   ....[7]....
        /*00f8*/ 	.word	0x000002a0
        /*00fc*/ 	.word	0x000000ff
        /*0100*/ 	.word	0x00000050
        /*0104*/ 	.short	0x0100
        /*0106*/ 	.byte	0x08
	.zero		1


	//   ....[8]....
        /*0108*/ 	.word	0x000002b0
        /*010c*/ 	.word	0x000000ff
        /*0110*/ 	.word	0x00000020
        /*0114*/ 	.short	0x0100
        /*0116*/ 	.byte	0x08
	.zero		1


	//   ....[9]....
        /*0118*/ 	.word	0x000002c0
        /*011c*/ 	.word	0x000000ff
        /*0120*/ 	.word	0x00000058
        /*0124*/ 	.short	0x0100
        /*0126*/ 	.byte	0x08
	.zero		1


	//   ....[10]....
        /*0128*/ 	.word	0x000002d0
        /*012c*/ 	.word	0x000000ff
        /*0130*/ 	.word	0x00000028
        /*0134*/ 	.short	0x0100
        /*0136*/ 	.byte	0x08
	.zero		1


	//   ....[11]....
        /*0138*/ 	.word	0x000002e0
        /*013c*/ 	.word	0x000000ff
        /*0140*/ 	.word	0x00000060
        /*0144*/ 	.short	0x0100
        /*0146*/ 	.byte	0x08
	.zero		1


	//   ....[12]....
        /*0148*/ 	.word	0x000002f0
        /*014c*/ 	.word	0x000000ff
        /*0150*/ 	.word	0x00000030
        /*0154*/ 	.short	0x0100
        /*0156*/ 	.byte	0x08
	.zero		1


	//   ....[13]....
        /*0158*/ 	.word	0x00000300
        /*015c*/ 	.word	0x000000ff
        /*0160*/ 	.word	0x00000068
        /*0164*/ 	.short	0x0100
        /*0166*/ 	.byte	0x08
	.zero		1


	//   ....[14]....
        /*0168*/ 	.word	0x00000710
        /*016c*/ 	.word	0x000000ff
        /*0170*/ 	.word	0x00000080
        /*0174*/ 	.short	0x0100
        /*0176*/ 	.byte	0x06
	.zero		1


	//   ....[15]....
        /*0178*/ 	.word	0x000007a0
        /*017c*/ 	.word	0x000000ff
        /*0180*/ 	.word	0x00000088
        /*0184*/ 	.short	0x0100
        /*0186*/ 	.byte	0x06
	.zero		1


	//   ....[16]....
        /*0188*/ 	.word	0x00001710
        /*018c*/ 	.word	0x00000003
        /*0190*/ 	.word	0x00000000
        /*0194*/ 	.short	0x010a
        /*0196*/ 	.byte	0x3f
	.zero		1


	//   ....[17]....
        /*0198*/ 	.word	0x00001770
        /*019c*/ 	.word	0x00000003
        /*01a0*/ 	.word	0x00000000
        /*01a4*/ 	.short	0x010a
        /*01a6*/ 	.byte	0x3f
	.zero		1


	//   ....[18]....
        /*01a8*/ 	.word	0x00001af0
        /*01ac*/ 	.word	0x00000005
        /*01b0*/ 	.word	0x00000000
        /*01b4*/ 	.short	0x010a
        /*01b6*/ 	.byte	0x3f
	.zero		1


	//   ....[19]....
        /*01b8*/ 	.word	0x00001b30
        /*01bc*/ 	.word	0x00000005
        /*01c0*/ 	.word	0x00000000
        /*01c4*/ 	.short	0x010a
        /*01c6*/ 	.byte	0x3f
	.zero		1


	//   ....[20]....
        /*01c8*/ 	.word	0x00001d90
        /*01cc*/ 	.word	0x00000004
        /*01d0*/ 	.word	0x00000000
        /*01d4*/ 	.short	0x0101
        /*01d6*/ 	.byte	0x3f
	.zero		1


	//   ....[21]....
        /*01d8*/ 	.word	0x00001fb0
        /*01dc*/ 	.word	0x00000000
        /*01e0*/ 	.word	0x00000000
        /*01e4*/ 	.short	0x0101
        /*01e6*/ 	.byte	0x3f
	.zero		1


	//   ....[22]....
        /*01e8*/ 	.word	0x000070d0
        /*01ec*/ 	.word	0x00000016
        /*01f0*/ 	.word	0x00000038
        /*01f4*/ 	.short	0x010a
        /*01f6*/ 	.byte	0x3f
	.zero		1


	//   ....[23]....
        /*01f8*/ 	.word	0x000075a0
        /*01fc*/ 	.word	0x00000006
        /*0200*/ 	.word	0x00000088
        /*0204*/ 	.short	0x0101
        /*0206*/ 	.byte	0x3f
	.zero		1


	//   ....[24]....
        /*0208*/ 	.word	0x00007c90
        /*020c*/ 	.word	0x00000007
        /*0210*/ 	.word	0x00000000
        /*0214*/ 	.short	0x010a
        /*0216*/ 	.byte	0x3f
	.zero		1


	//   ....[25]....
        /*0218*/ 	.word	0x00007d10
        /*021c*/ 	.word	0x00000008
        /*0220*/ 	.word	0x00000000
        /*0224*/ 	.short	0x010a
        /*0226*/ 	.byte	0x3f
	.zero		1


	//   ....[26]....
        /*0228*/ 	.word	0x00007da0
        /*022c*/ 	.word	0x00000009
        /*0230*/ 	.word	0x00000000
        /*0234*/ 	.short	0x010a
        /*0236*/ 	.byte	0x3f
	.zero		1


	//   ....[27]....
        /*0238*/ 	.word	0x00007e30
        /*023c*/ 	.word	0x00000008
        /*0240*/ 	.word	0x00000000
        /*0244*/ 	.short	0x010a
        /*0246*/ 	.byte	0x3f
	.zero		1


	//   ....[28]....
        /*0248*/ 	.word	0x00007ec0
        /*024c*/ 	.word	0x00000009
        /*0250*/ 	.word	0x00000000
        /*0254*/ 	.short	0x010a
        /*0256*/ 	.byte	0x3f
	.zero		1


	//   ....[29]....
        /*0258*/ 	.word	0x00007f50
        /*025c*/ 	.word	0x00000006
        /*0260*/ 	.word	0x00000000
        /*0264*/ 	.short	0x010a
        /*0266*/ 	.byte	0x3f
	.zero		1


	//   ....[30]....
        /*0268*/ 	.word	0x00007fe0
        /*026c*/ 	.word	0x00000003
        /*0270*/ 	.word	0x00000000
        /*0274*/ 	.short	0x010a
        /*0276*/ 	.byte	0x3f
	.zero		1


	//   ....[31]....
        /*0278*/ 	.word	0x00008040
        /*027c*/ 	.word	0x00000003
        /*0280*/ 	.word	0x00000000
        /*0284*/ 	.short	0x010a
        /*0286*/ 	.byte	0x3f
	.zero		1


	//   ....[32]....
        /*0288*/ 	.word	0x00008090
        /*028c*/ 	.word	0x00000005
        /*0290*/ 	.word	0x00000000
        /*0294*/ 	.short	0x010a
        /*0296*/ 	.byte	0x3f
	.zero		1


	//   ....[33]....
        /*0298*/ 	.word	0x00008160
        /*029c*/ 	.word	0x00000016
        /*02a0*/ 	.word	0x00000038
        /*02a4*/ 	.short	0x010a
        /*02a6*/ 	.byte	0x3f
	.zero		1


	//   ....[34]....
        /*02a8*/ 	.word	0x00008230
        /*02ac*/ 	.word	0x00000007
        /*02b0*/ 	.word	0x00000000
        /*02b4*/ 	.short	0x010a
        /*02b6*/ 	.byte	0x3f
	.zero		1


	//   ....[35]....
        /*02b8*/ 	.word	0x00008280
        /*02bc*/ 	.word	0x00000008
        /*02c0*/ 	.word	0x00000000
        /*02c4*/ 	.short	0x010a
        /*02c6*/ 	.byte	0x3f
	.zero		1


	//   ....[36]....
        /*02c8*/ 	.word	0x000082d0
        /*02cc*/ 	.word	0x00000009
        /*02d0*/ 	.word	0x00000000
        /*02d4*/ 	.short	0x010a
        /*02d6*/ 	.byte	0x3f
	.zero		1


	//   ....[37]....
        /*02d8*/ 	.word	0x00008320
        /*02dc*/ 	.word	0x00000008
        /*02e0*/ 	.word	0x00000000
        /*02e4*/ 	.short	0x010a
        /*02e6*/ 	.byte	0x3f
	.zero		1


	//   ....[38]....
        /*02e8*/ 	.word	0x00008370
        /*02ec*/ 	.word	0x00000009
        /*02f0*/ 	.word	0x00000000
        /*02f4*/ 	.short	0x010a
        /*02f6*/ 	.byte	0x3f
	.zero		1


	//   ....[39]....
        /*02f8*/ 	.word	0x000083c0
        /*02fc*/ 	.word	0x00000006
        /*0300*/ 	.word	0x00000000
        /*0304*/ 	.short	0x010a
        /*0306*/ 	.byte	0x3f
	.zero		1


	//----- nvinfo : EIATTR_NUM_MBARRIERS
	.align		4
.L_35:
        /*0308*/ 	.byte	0x03, 0x38
        /*030a*/ 	.short	0x0010


	//----- nvinfo : EIATTR_EXIT_INSTR_OFFSETS
	.align		4
        /*030c*/ 	.byte	0x04, 0x1c
        /*030e*/ 	.short	(.L_37 - .L_36)


	//   ....[0]....
.L_36:
        /*0310*/ 	.word	0x000009c0


	//   ....[1]....
        /*0314*/ 	.word	0x000011d0


	//   ....[2]....
        /*0318*/ 	.word	0x00006840


	//   ....[3]....
        /*031c*/ 	.word	0x00006da0


	//   ....[4]....
        /*0320*/ 	.word	0x00008030


	//----- nvinfo : EIATTR_MAX_THREADS
	.align		4
.L_37:
        /*0324*/ 	.byte	0x04, 0x05
        /*0326*/ 	.short	(.L_39 - .L_38)
.L_38:
        /*0328*/ 	.word	0x00000180
        /*032c*/ 	.word	0x00000001
        /*0330*/ 	.word	0x00000001


	//----- nvinfo : EIATTR_CRS_STACK_SIZE
	.align		4
.L_39:
        /*0334*/ 	.byte	0x04, 0x1e
        /*0336*/ 	.short	(.L_41 - .L_40)
.L_40:
        /*0338*/ 	.word	0x00000000


	//----- nvinfo : EIATTR_CBANK_PARAM_SIZE
	.align		4
.L_41:
        /*033c*/ 	.byte	0x03, 0x19
        /*033e*/ 	.short	0x0470


	//----- nvinfo : EIATTR_PARAM_CBANK
	.align		4
        /*0340*/ 	.byte	0x04, 0x0a
        /*0342*/ 	.short	(.L_43 - .L_42)
	.align		4
.L_42:
        /*0344*/ 	.word	index@(.nv.constant0._ZN7cutlass13device_kernelINS_4gemm6kernel13GemmUniversalIN4cute5tupleIJiiiiEEENS1_10collective13CollectiveMmaINS1_34MainloopSm90TmaGmmaWarpSpecializedILi7ENS5_IJNS4_1CILi1EEENSA_ILi2EEESB_EEENS1_35KernelTmaWarpSpecializedCooperativeEEENS5_IJNSA_ILi128EEESG_NSA_ILi64EEEEEENS_6half_tENS5_IJSB_llEEESJ_SK_NS4_8TiledMMAINS4_8MMA_AtomIJNS4_4SM904GMMA26MMA_64x128x16_F32F16F16_SSILNSO_5MajorE1ELSQ_1ELNSO_7ScaleInE1ELSR_1EEEEEENS4_6LayoutINS5_IJSC_SB_SB_EEENS5_IJSB_NSA_ILi0EEESW_EEEEENS5_IJNS4_10UnderscoreESZ_SZ_EEEEENS4_23SM90_TMA_LOAD_MULTICASTENS4_14ComposedLayoutINS4_7SwizzleILi3ELi4ELi3EEENS4_18smem_ptr_flag_bitsILi16EEENSU_INS5_IJSH_NSA_ILi8EEEEEENS5_IJSB_SH_EEEEEEEvNS4_8identityENS4_13SM90_TMA_LOADES1C_vS1D_EENS_8epilogue10collective6detail29Sm90TmaWarpSpecializedAdapterINS1H_15DefaultEpilogueISJ_NS5_IJlSB_lEEES1L_NS1G_6thread17LinearCombinationISJ_Li1EffLNS1M_9ScaleType4KindE0ELNS_15FloatRoundStyleE2ESJ_EENS1_15EpilogueDefaultEEEEEvvEEEEvNT_6ParamsE)
        /*0348*/ 	.short	0x0210
        /*034a*/ 	.short	0x0470


	//----- nvinfo : EIATTR_SW_WAR
	.align		4
.L_43:
        /*034c*/ 	.byte	0x04, 0x36
        /*034e*/ 	.short	(.L_45 - .L_44)
.L_44:
        /*0350*/ 	.word	0x00000008
.L_45:


//--------------------- .nv.callgraph             --------------------------
	.section	.nv.callgraph,"",@"SHT_CUDA_CALLGRAPH"
	.align	4
	.sectionentsize	8
	.align		4
        /*0000*/ 	.word	0x00000000
	.align		4
        /*0004*/ 	.word	0xffffffff
	.align		4
        /*0008*/ 	.word	index@(_ZN7cutlass13device_kernelINS_4gemm6kernel13GemmUniversalIN4cute5tupleIJiiiiEEENS1_10collective13CollectiveMmaINS1_34MainloopSm90TmaGmmaWarpSpecializedILi7ENS5_IJNS4_1CILi1EEENSA_ILi2EEESB_EEENS1_35KernelTmaWarpSpecializedCooperativeEEENS5_IJNSA_ILi128EEESG_NSA_ILi64EEEEEENS_6half_tENS5_IJSB_llEEESJ_SK_NS4_8TiledMMAINS4_8MMA_AtomIJNS4_4SM904GMMA26MMA_64x128x16_F32F16F16_SSILNSO_5MajorE1ELSQ_1ELNSO_7ScaleInE1ELSR_1EEEEEENS4_6LayoutINS5_IJSC_SB_SB_EEENS5_IJSB_NSA_ILi0EEESW_EEEEENS5_IJNS4_10UnderscoreESZ_SZ_EEEEENS4_23SM90_TMA_LOAD_MULTICASTENS4_14ComposedLayoutINS4_7SwizzleILi3ELi4ELi3EEENS4_18smem_ptr_flag_bitsILi16EEENSU_INS5_IJSH_NSA_ILi8EEEEEENS5_IJSB_SH_EEEEEEEvNS4_8identityENS4_13SM90_TMA_LOADES1C_vS1D_EENS_8epilogue10collective6detail29Sm90TmaWarpSpecializedAdapterINS1H_15DefaultEpilogueISJ_NS5_IJlSB_lEEES1L_NS1G_6thread17LinearCombinationISJ_Li1EffLNS1M_9ScaleType4KindE0ELNS_15FloatRoundStyleE2ESJ_EENS1_15EpilogueDefaultEEEEEvvEEEEvNT_6ParamsE)
	.align		4
        /*000c*/ 	.word	index@(__assertfail)
	.align		4
        /*0010*/ 	.word	0x00000000
	.align		4
        /*0014*/ 	.word	0xfffffffe
	.align		4
        /*0018*/ 	.word	0x00000000
	.align		4
        /*001c*/ 	.word	0xfffffffd
	.align		4
        /*0020*/ 	.word	0x00000000
	.align		4
        /*0024*/ 	.word	0xfffffffc


//--------------------- .nv.constant4             --------------------------
	.section	.nv.constant4,"a",@progbits
	.align	8
	.align		8
.nv.constant4:
        /*0000*/ 	.dword	__assertfail
	.align		8
        /*0008*/ 	.dword	__unnamed_1
	.align		8
        /*0010*/ 	.dword	_ZN40_INTERNAL_9e2f644f_4_k_cu_a67b73fa_352624cuda3std3__45__cpo5beginE
	.align		8
        /*0018*/ 	.dword	_ZN40_INTERNAL_9e2f644f_4_k_cu_a67b73fa_352624cuda3std3__45__cpo3endE
	.align		8
        /*0020*/ 	.dword	_ZN40_INTERNAL_9e2f644f_4_k_cu_a67b73fa_352624cuda3std3__45__cpo6cbeginE
	.align		8
        /*0028*/ 	.dword	_ZN40_INTERNAL_9e2f644f_4_k_cu_a67b73fa_352624cuda3std3__45__cpo4cendE
	.align		8
        /*0030*/ 	.dword	_ZN40_INTERNAL_9e2f644f_4_k_cu_a67b73fa_352624cuda3std3__442_GLOBAL__N__9e2f644f_4_k_cu_a67b73fa_352626ignoreE
	.align		8
        /*0038*/ 	.dword	_ZN40_INTERNAL_9e2f644f_4_k_cu_a67b73fa_352624cuda3std3__419piecewise_constructE
	.align		8
        /*0040*/ 	.dword	_ZN40_INTERNAL_9e2f644f_4_k_cu_a67b73fa_352624cuda3std3__48in_placeE
	.align		8
        /*0048*/ 	.dword	_ZN40_INTERNAL_9e2f644f_4_k_cu_a67b73fa_352624cuda3std6ranges3__45__cpo4swapE
	.align		8
        /*0050*/ 	.dword	_ZN40_INTERNAL_9e2f644f_4_k_cu_a67b73fa_352624cuda3std6ranges3__45__cpo9iter_moveE
	.align		8
        /*0058*/ 	.dword	_ZN40_INTERNAL_9e2f644f_4_k_cu_a67b73fa_352624cute7productE
	.align		8
        /*0060*/ 	.dword	_ZN40_INTERNAL_9e2f644f_4_k_cu_a67b73fa_352624cute1_E
	.align		8
        /*0068*/ 	.dword	$str$22
	.align		8
        /*0070*/ 	.dword	$str$23


//--------------------- .text._ZN7cutlass13device_kernelINS_4gemm6kernel13GemmUniversalIN4cute5tupleIJiiiiEEENS1_10collective13CollectiveMmaINS1_34MainloopSm90TmaGmmaWarpSpecializedILi7ENS5_IJNS4_1CILi1EEENSA_ILi2EEESB_EEENS1_35KernelTmaWarpSpecializedCooperativeEEENS5_IJNSA_ILi128EEESG_NSA_ILi64EEEEEENS_6half_tENS5_IJSB_llEEESJ_SK_NS4_8TiledMMAINS4_8MMA_AtomIJNS4_4SM904GMMA26MMA_64x128x16_F32F16F16_SSILNSO_5MajorE1ELSQ_1ELNSO_7ScaleInE1ELSR_1EEEEEENS4_6LayoutINS5_IJSC_SB_SB_EEENS5_IJSB_NSA_ILi0EEESW_EEEEENS5_IJNS4_10UnderscoreESZ_SZ_EEEEENS4_23SM90_TMA_LOAD_MULTICASTENS4_14ComposedLayoutINS4_7SwizzleILi3ELi4ELi3EEENS4_18smem_ptr_flag_bitsILi16EEENSU_INS5_IJSH_NSA_ILi8EEEEEENS5_IJSB_SH_EEEEEEEvNS4_8identityENS4_13SM90_TMA_LOADES1C_vS1D_EENS_8epilogue10collective6detail29Sm90TmaWarpSpecializedAdapterINS1H_15DefaultEpilogueISJ_NS5_IJlSB_lEEES1L_NS1G_6thread17LinearCombinationISJ_Li1EffLNS1M_9ScaleType4KindE0ELNS_15FloatRoundStyleE2ESJ_EENS1_15EpilogueDefaultEEEEEvvEEEEvNT_6ParamsE --------------------------
	.section	.text._ZN7cutlass13device_kernelINS_4gemm6kernel13GemmUniversalIN4cute5tupleIJiiiiEEENS1_10collective13CollectiveMmaINS1_34MainloopSm90TmaGmmaWarpSpecializedILi7ENS5_IJNS4_1CILi1EEENSA_ILi2EEESB_EEENS1_35KernelTmaWarpSpecializedCooperativeEEENS5_IJNSA_ILi128EEESG_NSA_ILi64EEEEEENS_6half_tENS5_IJSB_llEEESJ_SK_NS4_8TiledMMAINS4_8MMA_AtomIJNS4_4SM904GMMA26MMA_64x128x16_F32F16F16_SSILNSO_5MajorE1ELSQ_1ELNSO_7ScaleInE1ELSR_1EEEEEENS4_6LayoutINS5_IJSC_SB_SB_EEENS5_IJSB_NSA_ILi0EEESW_EEEEENS5_IJNS4_10UnderscoreESZ_SZ_EEEEENS4_23SM90_TMA_LOAD_MULTICASTENS4_14ComposedLayoutINS4_7SwizzleILi3ELi4ELi3EEENS4_18smem_ptr_flag_bitsILi16EEENSU_INS5_IJSH_NSA_ILi8EEEEEENS5_IJSB_SH_EEEEEEEvNS4_8identityENS4_13SM90_TMA_LOADES1C_vS1D_EENS_8epilogue10collective6detail29Sm90TmaWarpSpecializedAdapterINS1H_15DefaultEpilogueISJ_NS5_IJlSB_lEEES1L_NS1G_6thread17LinearCombinationISJ_Li1EffLNS1M_9ScaleType4KindE0ELNS_15FloatRoundStyleE2ESJ_EENS1_15EpilogueDefaultEEEEEvvEEEEvNT_6ParamsE,"ax",@progbits
	.align	128
.text._ZN7cutlass13device_kernelINS_4gemm6kernel13GemmUniversalIN4cute5tupleIJiiiiEEENS1_10collective13CollectiveMmaINS1_34MainloopSm90TmaGmmaWarpSpecializedILi7ENS5_IJNS4_1CILi1EEENSA_ILi2EEESB_EEENS1_35KernelTmaWarpSpecializedCooperativeEEENS5_IJNSA_ILi128EEESG_NSA_ILi64EEEEEENS_6half_tENS5_IJSB_llEEESJ_SK_NS4_8TiledMMAINS4_8MMA_AtomIJNS4_4SM904GMMA26MMA_64x128x16_F32F16F16_SSILNSO_5MajorE1ELSQ_1ELNSO_7ScaleInE1ELSR_1EEEEEENS4_6LayoutINS5_IJSC_SB_SB_EEENS5_IJSB_NSA_ILi0EEESW_EEEEENS5_IJNS4_10UnderscoreESZ_SZ_EEEEENS4_23SM90_TMA_LOAD_MULTICASTENS4_14ComposedLayoutINS4_7SwizzleILi3ELi4ELi3EEENS4_18smem_ptr_flag_bitsILi16EEENSU_INS5_IJSH_NSA_ILi8EEEEEENS5_IJSB_SH_EEEEEEEvNS4_8identityENS4_13SM90_TMA_LOADES1C_vS1D_EENS_8epilogue10collective6detail29Sm90TmaWarpSpecializedAdapterINS1H_15DefaultEpilogueISJ_NS5_IJlSB_lEEES1L_NS1G_6thread17LinearCombinationISJ_Li1EffLNS1M_9ScaleType4KindE0ELNS_15FloatRoundStyleE2ESJ_EENS1_15EpilogueDefaultEEEEEvvEEEEvNT_6ParamsE:
        .type           _ZN7cutlass13device_kernelINS_4gemm6kernel13GemmUniversalIN4cute5tupleIJiiiiEEENS1_10collective13CollectiveMmaINS1_34MainloopSm90TmaGmmaWarpSpecializedILi7ENS5_IJNS4_1CILi1EEENSA_ILi2EEESB_EEENS1_35KernelTmaWarpSpecializedCooperativeEEENS5_IJNSA_ILi128EEESG_NSA_ILi64EEEEEENS_6half_tENS5_IJSB_llEEESJ_SK_NS4_8TiledMMAINS4_8MMA_AtomIJNS4_4SM904GMMA26MMA_64x128x16_F32F16F16_SSILNSO_5MajorE1ELSQ_1ELNSO_7ScaleInE1ELSR_1EEEEEENS4_6LayoutINS5_IJSC_SB_SB_EEENS5_IJSB_NSA_ILi0EEESW_EEEEENS5_IJNS4_10UnderscoreESZ_SZ_EEEEENS4_23SM90_TMA_LOAD_MULTICASTENS4_14ComposedLayoutINS4_7SwizzleILi3ELi4ELi3EEENS4_18smem_ptr_flag_bitsILi16EEENSU_INS5_IJSH_NSA_ILi8EEEEEENS5_IJSB_SH_EEEEEEEvNS4_8identityENS4_13SM90_TMA_LOADES1C_vS1D_EENS_8epilogue10collective6detail29Sm90TmaWarpSpecializedAdapterINS1H_15DefaultEpilogueISJ_NS5_IJlSB_lEEES1L_NS1G_6thread17LinearCombinationISJ_Li1EffLNS1M_9ScaleType4KindE0ELNS_15FloatRoundStyleE2ESJ_EENS1_15EpilogueDefaultEEEEEvvEEEEvNT_6ParamsE,@function
        .size           _ZN7cutlass13device_kernelINS_4gemm6kernel13GemmUniversalIN4cute5tupleIJiiiiEEENS1_10collective13CollectiveMmaINS1_34MainloopSm90TmaGmmaWarpSpecializedILi7ENS5_IJNS4_1CILi1EEENSA_ILi2EEESB_EEENS1_35KernelTmaWarpSpecializedCooperativeEEENS5_IJNSA_ILi128EEESG_NSA_ILi64EEEEEENS_6half_tENS5_IJSB_llEEESJ_SK_NS4_8TiledMMAINS4_8MMA_AtomIJNS4_4SM904GMMA26MMA_64x128x16_F32F16F16_SSILNSO_5MajorE1ELSQ_1ELNSO_7ScaleInE1ELSR_1EEEEEENS4_6LayoutINS5_IJSC_SB_SB_EEENS5_IJSB_NSA_ILi0EEESW_EEEEENS5_IJNS4_10UnderscoreESZ_SZ_EEEEENS4_23SM90_TMA_LOAD_MULTICASTENS4_14ComposedLayoutINS4_7SwizzleILi3ELi4ELi3EEENS4_18smem_ptr_flag_bitsILi16EEENSU_INS5_IJSH_NSA_ILi8EEEEEENS5_IJSB_SH_EEEEEEEvNS4_8identityENS4_13SM90_TMA_LOADES1C_vS1D_EENS_8epilogue10collective6detail29Sm90TmaWarpSpecializedAdapterINS1H_15DefaultEpilogueISJ_NS5_IJlSB_lEEES1L_NS1G_6thread17LinearCombinationISJ_Li1EffLNS1M_9ScaleType4KindE0ELNS_15FloatRoundStyleE2ESJ_EENS1_15EpilogueDefaultEEEEEvvEEEEvNT_6ParamsE,(.L_x_205 - _ZN7cutlass13device_kernelINS_4gemm6kernel13GemmUniversalIN4cute5tupleIJiiiiEEENS1_10collective13CollectiveMmaINS1_34MainloopSm90TmaGmmaWarpSpecializedILi7ENS5_IJNS4_1CILi1EEENSA_ILi2EEESB_EEENS1_35KernelTmaWarpSpecializedCooperativeEEENS5_IJNSA_ILi128EEESG_NSA_ILi64EEEEEENS_6half_tENS5_IJSB_llEEESJ_SK_NS4_8TiledMMAINS4_8MMA_AtomIJNS4_4SM904GMMA26MMA_64x128x16_F32F16F16_SSILNSO_5MajorE1ELSQ_1ELNSO_7ScaleInE1ELSR_1EEEEEENS4_6LayoutINS5_IJSC_SB_SB_EEENS5_IJSB_NSA_ILi0EEESW_EEEEENS5_IJNS4_10UnderscoreESZ_SZ_EEEEENS4_23SM90_TMA_LOAD_MULTICASTENS4_14ComposedLayoutINS4_7SwizzleILi3ELi4ELi3EEENS4_18smem_ptr_flag_bitsILi16EEENSU_INS5_IJSH_NSA_ILi8EEEEEENS5_IJSB_SH_EEEEEEEvNS4_8identityENS4_13SM90_TMA_LOADES1C_vS1D_EENS_8epilogue10collective6detail29Sm90TmaWarpSpecializedAdapterINS1H_15DefaultEpilogueISJ_NS5_IJlSB_lEEES1L_NS1G_6thread17LinearCombinationISJ_Li1EffLNS1M_9ScaleType4KindE0ELNS_15FloatRoundStyleE2ESJ_EENS1_15EpilogueDefaultEEEEEvvEEEEvNT_6ParamsE)
        .other          _ZN7cutlass13device_kernelINS_4gemm6kernel13GemmUniversalIN4cute5tupleIJiiiiEEENS1_10collective13CollectiveMmaINS1_34MainloopSm90TmaGmmaWarpSpecializedILi7ENS5_IJNS4_1CILi1EEENSA_ILi2EEESB_EEENS1_35KernelTmaWarpSpecializedCooperativeEEENS5_IJNSA_ILi128EEESG_NSA_ILi64EEEEEENS_6half_tENS5_IJSB_llEEESJ_SK_NS4_8TiledMMAINS4_8MMA_AtomIJNS4_4SM904GMMA26MMA_64x128x16_F32F16F16_SSILNSO_5MajorE1ELSQ_1ELNSO_7ScaleInE1ELSR_1EEEEEENS4_6LayoutINS5_IJSC_SB_SB_EEENS5_IJSB_NSA_ILi0EEESW_EEEEENS5_IJNS4_10UnderscoreESZ_SZ_EEEEENS4_23SM90_TMA_LOAD_MULTICASTENS4_14ComposedLayoutINS4_7SwizzleILi3ELi4ELi3EEENS4_18smem_ptr_flag_bitsILi16EEENSU_INS5_IJSH_NSA_ILi8EEEEEENS5_IJSB_SH_EEEEEEEvNS4_8identityENS4_13SM90_TMA_LOADES1C_vS1D_EENS_8epilogue10collective6detail29Sm90TmaWarpSpecializedAdapterINS1H_15DefaultEpilogueISJ_NS5_IJlSB_lEEES1L_NS1G_6thread17LinearCombinationISJ_Li1EffLNS1M_9ScaleType4KindE0ELNS_15FloatRoundStyleE2ESJ_EENS1_15EpilogueDefaultEEEEEvvEEEEvNT_6ParamsE,@"STO_CUDA_ENTRY STV_DEFAULT"
_ZN7cutlass13device_kernelINS_4gemm6kernel13GemmUniversalIN4cute5tupleIJiiiiEEENS1_10collective13CollectiveMmaINS1_34MainloopSm90TmaGmmaWarpSpecializedILi7ENS5_IJNS4_1CILi1EEENSA_ILi2EEESB_EEENS1_35KernelTmaWarpSpecializedCooperativeEEENS5_IJNSA_ILi128EEESG_NSA_ILi64EEEEEENS_6half_tENS5_IJSB_llEEESJ_SK_NS4_8TiledMMAINS4_8MMA_AtomIJNS4_4SM904GMMA26MMA_64x128x16_F32F16F16_SSILNSO_5MajorE1ELSQ_1ELNSO_7ScaleInE1ELSR_1EEEEEENS4_6LayoutINS5_IJSC_SB_SB_EEENS5_IJSB_NSA_ILi0EEESW_EEEEENS5_IJNS4_10UnderscoreESZ_SZ_EEEEENS4_23SM90_TMA_LOAD_MULTICASTENS4_14ComposedLayoutINS4_7SwizzleILi3ELi4ELi3EEENS4_18smem_ptr_flag_bitsILi16EEENSU_INS5_IJSH_NSA_ILi8EEEEEENS5_IJSB_SH_EEEEEEEvNS4_8identityENS4_13SM90_TMA_LOADES1C_vS1D_EENS_8epilogue10collective6detail29Sm90TmaWarpSpecializedAdapterINS1H_15DefaultEpilogueISJ_NS5_IJlSB_lEEES1L_NS1G_6thread17LinearCombinationISJ_Li1EffLNS1M_9ScaleType4KindE0ELNS_15FloatRoundStyleE2ESJ_EENS1_15EpilogueDefaultEEEEEvvEEEEvNT_6ParamsE:
[----:B------:R-:W0:Y:S01]  /*0000*/  LDC R1, c[0x0][0x28] ;  /* 0x00000a00ff017b82 */ /* 0x000e220000000800 */
[----:B------:R-:W1:Y:S01]  /*0010*/  S2R R94, SR_TID.X ;  /* 0x00000000005e7919 */ /* 0x000e620000002100 */
[----:B------:R-:W-:Y:S01]  /*0020*/  ELECT P0, URZ, PT ;  /* 0x00000000003f782f */ /* 0x000fe20003800000 */
[----:B------:R-:W-:Y:S01]  /*0030*/  BSSY B0, `(.L_x_0) ;  /* 0x000000f000007945 */ /* 0x000fe20003800000 */
[--C-:B-1----:R-:W-:Y:S02]  /*0040*/  SHF.R.U32.HI R0, RZ, 0x5, R94.reuse ;  /* 0x00000005ff007819 */ /* 0x102fe4000001165e */
[----:B------:R-:W-:-:S03]  /*0050*/  SHF.R.U32.HI R14, RZ, 0x7, R94 ;  /* 0x00000007ff0e7819 */ /* 0x000fc6000001165e */
[----:B------:R-:W1:Y:S04]  /*0060*/  SHFL.IDX PT, R3, R0, RZ, 0x1f ;  /* 0x00001fff00037589 */ /* 0x000e6800000e0000 */
[----:B------:R2:W3:Y:S01]  /*0070*/  SHFL.IDX PT, R2, R14, RZ, 0x1f ;  /* 0x00001fff0e027589 */ /* 0x0004e200000e0000 */
[----:B-1----:R-:W-:-:S13]  /*0080*/  ISETP.NE.OR P0, PT, R3, RZ, !P0 ;  /* 0x000000ff0300720c */ /* 0x002fda0004705670 */
[----:B0-23--:R-:W-:Y:S05]  /*0090*/  @P0 BRA `(.L_x_1) ;  /* 0x0000000000200947 */ /* 0x00dfea0003800000 */
[----:B------:R-:W-:Y:S02]  /*00a0*/  ULDC.64 UR4, c[0x0][0x198] ;  /* 0x0000660000047ab9 */ /* 0x000fe40000000a00 */
[----:B------:R-:W-:Y:S02]  /*00b0*/  UIADD3 UR6, UP0, UR4, 0xf0, URZ ;  /* 0x000000f004067890 */ /* 0x000fe4000ff1e03f */
[----:B------:R-:W-:Y:S02]  /*00c0*/  UIADD3 UR4, UP1, UR4, 0x1f0, URZ ;  /* 0x000001f004047890 */ /* 0x000fe4000ff3e03f */
[----:B------:R-:W-:Y:S02]  /*00d0*/  UIADD3.X UR7, URZ, UR5, URZ, UP0, !UPT ;  /* 0x000000053f077290 */ /* 0x000fe400087fe43f */
[----:B------:R-:W-:-:S07]  /*00e0*/  UIADD3.X UR5, URZ, UR5, URZ, UP1, !UPT ;  /* 0x000000053f057290 */ /* 0x000fce0008ffe43f */
[----:B------:R0:W-:Y:S02]  /*00f0*/  UTMACCTL.PF [UR6] ;  /* 0x00000000060079b9 */ /* 0x0001e40008040000 */
[----:B------:R0:W-:Y:S02]  /*0100*/  UTMACCTL.PF [UR4] ;  /* 0x00000000040079b9 */ /* 0x0001e40008040000 */
[----:B0-----:R-:W-:Y:S01]  /*0110*/  NOP ;  /* 0x0000000000007918 */ /* 0x001fe20000000000 */
.L_x_1:
[----:B------:R-:W-:Y:S05]  /*0120*/  BSYNC B0 ;  /* 0x0000000000007941 */ /* 0x000fea0003800000 */
.L_x_0:
[----:B------:R-:W0:Y:S02]  /*0130*/  SHFL.IDX PT, R5, R0, RZ, 0x1f ;  /* 0x00001fff00057589 */ /* 0x000e2400000e0000 */
[----:B0-----:R-:W-:-:S13]  /*0140*/  ISETP.NE.AND P0, PT, R5, RZ, PT ;  /* 0x000000ff0500720c */ /* 0x001fda0003f05270 */
[----:B------:R-:W-:Y:S05]  /*0150*/  @P0 BRA `(.L_x_2) ;  /* 0x0000000000700947 */ /* 0x000fea0003800000 */
[----:B------:R-:W0:Y:S01]  /*0160*/  S2UR UR8, SR_CgaCtaId ;  /* 0x00000000000879c3 */ /* 0x000e220000008800 */
[----:B------:R-:W-:Y:S01]  /*0170*/  UMOV UR4, 0x400 ;  /* 0x0000040000047882 */ /* 0x000fe20000000000 */
[----:B------:R-:W-:Y:S01]  /*0180*/  UMOV UR5, 0x1 ;  /* 0x0000000100057882 */ /* 0x000fe20000000000 */
[----:B------:R-:W-:Y:S01]  /*0190*/  UMOV UR6, 0x4 ;  /* 0x0000000400067882 */ /* 0x000fe20000000000 */
[----:B------:R-:W-:Y:S01]  /*01a0*/  ELECT P0, URZ, PT ;  /* 0x00000000003f782f */ /* 0x000fe20003800000 */
[----:B------:R-:W-:-:S04]  /*01b0*/  UIADD3 UR6, -UR6, 0x100000, URZ ;  /* 0x0010000006067890 */ /* 0x000fc8000fffe13f */
[----:B------:R-:W-:Y:S02]  /*01c0*/  USHF.L.U32 UR7, UR6, 0xb, URZ ;  /* 0x0000000b06077899 */ /* 0x000fe4000800063f */
[----:B------:R-:W-:Y:S02]  /*01d0*/  USHF.L.U32 UR6, UR6, 0x1, URZ ;  /* 0x0000000106067899 */ /* 0x000fe4000800063f */
[----:B0-----:R-:W-:Y:S02]  /*01e0*/  ULEA UR8, UR8, UR4, 0x18 ;  /* 0x0000000408087291 */ /* 0x001fe4000f8ec03f */
[----:B------:R-:W-:-:S04]  /*01f0*/  UIADD3 UR4, -UR5, 0x100000, URZ ;  /* 0x0010000005047890 */ /* 0x000fc8000fffe13f */
[----:B------:R-:W-:Y:S02]  /*0200*/  USHF.L.U32 UR5, UR4, 0xb, URZ ;  /* 0x0000000b04057899 */ /* 0x000fe4000800063f */
[----:B------:R-:W-:Y:S01]  /*0210*/  USHF.L.U32 UR4, UR4, 0x1, URZ ;  /* 0x0000000104047899 */ /* 0x000fe2000800063f */
[----:B------:R-:W0:Y:S11]  /*0220*/  FENCE.VIEW.ASYNC.S ;  /* 0x00000000000073c6 */ /* 0x000e360000000000 */
[----:B0-----:R0:W1:Y:S01]  /*0230*/  SYNCS.EXCH.64 URZ, [UR8], UR4 ;  /* 0x00000004083f75b2 */ /* 0x0010620008000100 */
[----:B------:R0:W2:Y:S01]  /*0240*/  SYNCS.EXCH.64 URZ, [UR8+0x38], UR6 ;  /* 0x00003806083f75b2 */ /* 0x0000a20008000100 */
[----:B------:R0:W3:Y:S01]  /*0250*/  SYNCS.EXCH.64 URZ, [UR8+0x8], UR4 ;  /* 0x00000804083f75b2 */ /* 0x0000e20008000100 */
[----:B------:R0:W4:Y:S01]  /*0260*/  SYNCS.EXCH.64 URZ, [UR8+0x40], UR6 ;  /* 0x00004006083f75b2 */ /* 0x0001220008000100 */
[----:B------:R0:W0:Y:S01]  /*0270*/  SYNCS.EXCH.64 URZ, [UR8+0x10], UR4 ;  /* 0x00001004083f75b2 */ /* 0x0000220008000100 */
        /* <DEDUP_REMOVED lines=9> */
[----:B------:R-:W-:Y:S01]  /*0310*/  NOP ;  /* 0x0000000000007918 */ /* 0x000fe20000000000 */
.L_x_2:
[----:B------:R-:W5:Y:S01]  /*0320*/  SHFL.IDX PT, R0, R0, RZ, 0x1f ;  /* 0x00001fff00007589 */ /* 0x000f6200000e0000 */
[----:B------:R-:W-:Y:S01]  /*0330*/  SHF.R.S32.HI R7, RZ, 0x1f, R94 ;  /* 0x0000001fff077819 */ /* 0x000fe2000001145e */
[----:B0-----:R-:W0:Y:S01]  /*0340*/  S2UR UR8, SR_CTAID.X ;  /* 0x00000000000879c3 */ /* 0x001e220000002500 */
[----:B------:R-:W-:Y:S01]  /*0350*/  ELECT P0, URZ, PT ;  /* 0x00000000003f782f */ /* 0x000fe20003800000 */
[----:B------:R-:W1:Y:S01]  /*0360*/  S2R R4, SR_CTAID.Y ;  /* 0x0000000000047919 */ /* 0x000e620000002600 */
[----:B------:R-:W-:Y:S01]  /*0370*/  LEA.HI R7, R7, R94, RZ, 0x7 ;  /* 0x0000005e07077211 */ /* 0x000fe200078f38ff */
[----:B------:R-:W-:Y:S01]  /*0380*/  ULDC UR4, c[0x0][0x154] ;  /* 0x0000550000047ab9 */ /* 0x000fe20000000800 */
[----:B------:R-:W-:Y:S01]  /*0390*/  SHF.R.S32.HI R8, RZ, 0x1f, R5 ;  /* 0x0000001fff087819 */ /* 0x000fe20000011405 */
[----:B------:R-:W-:Y:S01]  /*03a0*/  NOP ;  /* 0x0000000000007918 */ /* 0x000fe20000000000 */
[----:B------:R-:W-:Y:S01]  /*03b0*/  LOP3.LUT R7, R7, 0xffffff80, RZ, 0xc0, !PT ;  /* 0xffffff8007077812 */ /* 0x000fe200078ec0ff */
[----:B------:R-:W2:Y:S01]  /*03c0*/  LDC R13, c[0x0][0x140] ;  /* 0x00005000ff0d7b82 */ /* 0x000ea20000000800 */
[----:B------:R-:W-:Y:S01]  /*03d0*/  LEA.HI R8, R8, R5, RZ, 0x2 ;  /* 0x0000000508087211 */ /* 0x000fe200078f10ff */
[----:B------:R-:W-:-:S02]  /*03e0*/  NOP ;  /* 0x0000000000007918 */ /* 0x000fc40000000000 */
[----:B------:R-:W-:Y:S01]  /*03f0*/  IMAD.IADD R6, R94, 0x1, -R7 ;  /* 0x000000015e067824 */ /* 0x000fe200078e0a07 */
[----:B------:R-:W-:-:S03]  /*0400*/  LOP3.LUT R10, R8, 0x3ffffffc, RZ, 0xc0, !PT ;  /* 0x3ffffffc080a7812 */ /* 0x000fc600078ec0ff */
[----:B------:R-:W3:Y:S01]  /*0410*/  LDC R11, c[0x0][0x144] ;  /* 0x00005100ff0b7b82 */ /* 0x000ee20000000800 */
[----:B------:R-:W-:Y:S02]  /*0420*/  SHF.R.S32.HI R7, RZ, 0x1f, R6 ;  /* 0x0000001fff077819 */ /* 0x000fe40000011406 */
[----:B------:R-:W-:Y:S02]  /*0430*/  LOP3.LUT P2, RZ, R6, 0x7, RZ, 0xc0, !PT ;  /* 0x0000000706ff7812 */ /* 0x000fe4000784c0ff */
[----:B------:R-:W-:Y:S02]  /*0440*/  LEA.HI R7, R7, R6, RZ, 0x3 ;  /* 0x0000000607077211 */ /* 0x000fe400078f18ff */
[----:B-----5:R-:W-:Y:S02]  /*0450*/  ISETP.NE.OR P0, PT, R0, RZ, !P0 ;  /* 0x000000ff0000720c */ /* 0x020fe40004705670 */
[--C-:B------:R-:W-:Y:S02]  /*0460*/  SHF.R.S32.HI R0, RZ, 0x3, R7.reuse ;  /* 0x00000003ff007819 */ /* 0x100fe40000011407 */
[----:B------:R-:W-:-:S04]  /*0470*/  SHF.R.S32.HI R7, RZ, 0x1f, R7 ;  /* 0x0000001fff077819 */ /* 0x000fc80000011407 */
[----:B------:R-:W-:Y:S02]  /*0480*/  LEA.HI R7, R7, R0, RZ, 0x2 ;  /* 0x0000000007077211 */ /* 0x000fe400078f10ff */
[----:B--2---:R-:W-:Y:S02]  /*0490*/  ISETP.EQ.U32.AND P3, PT, R13, 0x1, PT ;  /* 0x000000010d00780c */ /* 0x004fe40003f62070 */
[----:B-1----:R-:W-:Y:S01]  /*04a0*/  I2FP.F32.U32 R9, R4 ;  /* 0x0000000400097245 */ /* 0x002fe20000201000 */
[----:B------:R-:W-:Y:S01]  /*04b0*/  VOTEU.ALL UP0, P0 ;  /* 0x00000000003f7886 */ /* 0x000fe20000000000 */
[----:B------:R-:W-:Y:S01]  /*04c0*/  LOP3.LUT R7, R7, 0xfffffffc, RZ, 0xc0, !PT ;  /* 0xfffffffc07077812 */ /* 0x000fe200078ec0ff */
[----:B------:R-:W-:Y:S02]  /*04d0*/  VOTEU.ALL UP1, P0 ;  /* 0x00000000003f7886 */ /* 0x000fe40000020000 */
[----:B------:R-:W-:Y:S01]  /*04e0*/  FMUL R12, R9, UR4 ;  /* 0x00000004090c7c20 */ /* 0x000fe20008400000 */
[----:B------:R-:W-:Y:S01]  /*04f0*/  IMAD.IADD R9, R5, 0x1, -R10 ;  /* 0x0000000105097824 */ /* 0x000fe200078e0a0a */
[----:B0-----:R-:W-:Y:S01]  /*0500*/  I2FP.F32.U32 R10, UR8 ;  /* 0x00000008000a7c45 */ /* 0x001fe20008201000 */
[----:B------:R-:W-:Y:S01]  /*0510*/  IMAD.IADD R8, R0, 0x1, -R7 ;  /* 0x0000000100087824 */ /* 0x000fe200078e0a07 */
[----:B------:R-:W0:Y:S01]  /*0520*/  @!UP0 S2UR UR7, SR_CgaCtaId ;  /* 0x00000000000789c3 */ /* 0x000e220000008800 */
[----:B------:R-:W-:Y:S01]  /*0530*/  ULDC UR4, c[0x0][0x150] ;  /* 0x0000540000047ab9 */ /* 0x000fe20000000800 */
[----:B------:R-:W1:Y:S01]  /*0540*/  F2I.U32.TRUNC.NTZ R12, R12 ;  /* 0x0000000c000c7305 */ /* 0x000e62000020f000 */
[----:B------:R-:W-:Y:S01]  /*0550*/  FMUL R10, R10, UR4 ;  /* 0x000000040a0a7c20 */ /* 0x000fe20008400000 */
[----:B------:R-:W-:Y:S01]  /*0560*/  SHF.R.S32.HI R0, RZ, 0x1f, R3 ;  /* 0x0000001fff007819 */ /* 0x000fe20000011403 */
[----:B------:R-:W-:Y:S01]  /*0570*/  IMAD R8, R9, 0x4, R8 ;  /* 0x0000000409087824 */ /* 0x000fe200078e0208 */
[----:B------:R-:W-:Y:S01]  /*0580*/  UMOV UR4, 0x20 ;  /* 0x0000002000047882 */ /* 0x000fe20000000000 */
[----:B------:R-:W-:Y:S01]  /*0590*/  @!UP0 UMOV UR6, 0x400 ;  /* 0x0000040000068882 */ /* 0x000fe20000000000 */
[----:B------:R-:W2:Y:S01]  /*05a0*/  LDC R7, c[0x0][0x148] ;  /* 0x00005200ff077b82 */ /* 0x000ea20000000800 */
[----:B------:R-:W-:Y:S01]  /*05b0*/  LEA.HI R0, R0, R3, RZ, 0x2 ;  /* 0x0000000300007211 */ /* 0x000fe200078f10ff */
[----:B------:R-:W5:Y:S01]  /*05c0*/  F2I.U32.TRUNC.NTZ R10, R10 ;  /* 0x0000000a000a7305 */ /* 0x000f62000020f000 */
[----:B------:R-:W-:Y:S01]  /*05d0*/  IMAD.SHL.U32 R19, R8, 0x4, RZ ;  /* 0x0000000408137824 */ /* 0x000fe200078e00ff */
[----:B------:R-:W-:-:S04]  /*05e0*/  @!UP0 UIADD3 UR4, -UR4, 0x100000, URZ ;  /* 0x0010000004048890 */ /* 0x000fc8000fffe13f */
[----:B------:R-:W-:Y:S02]  /*05f0*/  @!UP0 USHF.L.U32 UR5, UR4, 0xb, URZ ;  /* 0x0000000b04058899 */ /* 0x000fe4000800063f */
[----:B------:R-:W-:Y:S01]  /*0600*/  @!UP0 USHF.L.U32 UR4, UR4, 0x1, URZ ;  /* 0x0000000104048899 */ /* 0x000fe2000800063f */
[----:B------:R-:W-:Y:S02]  /*0610*/  LOP3.LUT R0, R0, 0xfffffffc, RZ, 0xc0, !PT ;  /* 0xfffffffc00007812 */ /* 0x000fe400078ec0ff */
[----:B------:R-:W-:Y:S01]  /*0620*/  LOP3.LUT R19, R8, 0xc, R19, 0x78, !PT ;  /* 0x0000000c08137812 */ /* 0x000fe200078e7813 */
[----:B-1----:R-:W-:Y:S02]  /*0630*/  IMAD.MOV R21, RZ, RZ, -R12 ;  /* 0x000000ffff157224 */ /* 0x002fe400078e0a0c */
[----:B------:R-:W-:Y:S01]  /*0640*/  IMAD.IADD R3, R3, 0x1, -R0 ;  /* 0x0000000103037824 */ /* 0x000fe200078e0a00 */
[----:B0-----:R-:W-:Y:S01]  /*0650*/  @!UP0 ULEA UR6, UR7, UR6, 0x18 ;  /* 0x0000000607068291 */ /* 0x001fe2000f8ec03f */
[----:B-----5:R-:W-:-:S03]  /*0660*/  IMAD.MOV R10, RZ, RZ, -R10 ;  /* 0x000000ffff0a7224 */ /* 0x020fc600078e0a0a */
[----:B------:R-:W-:Y:S01]  /*0670*/  ISETP.NE.AND P1, PT, R3, 0x3, PT ;  /* 0x000000030300780c */ /* 0x000fe20003f25270 */
[----:B------:R-:W-:Y:S01]  /*0680*/  VOTEU.ALL UP0, P0 ;  /* 0x00000000003f7886 */ /* 0x000fe20000000000 */
[----:B------:R-:W-:Y:S01]  /*0690*/  ISETP.LT.U32.AND P0, PT, R19, 0x2, !P2 ;  /* 0x000000021300780c */ /* 0x000fe20005701070 */
[----:B---3--:R-:W-:Y:S01]  /*06a0*/  IMAD R6, R11, R10, UR8 ;  /* 0x000000080b067e24 */ /* 0x008fe2000f8e020a */
[----:B------:R-:W-:Y:S01]  /*06b0*/  ISETP.EQ.OR P1, PT, R3, RZ, !P1 ;  /* 0x000000ff0300720c */ /* 0x000fe20004f22670 */
[C---:B------:R-:W-:Y:S01]  /*06c0*/  VIADD R10, R2.reuse, 0xffffffff ;  /* 0xffffffff020a7836 */ /* 0x040fe20000000000 */
[C---:B------:R-:W-:Y:S01]  /*06d0*/  ISETP.NE.AND P2, PT, R2.reuse, RZ, PT ;  /* 0x000000ff0200720c */ /* 0x040fe20003f45270 */
[----:B--2---:R-:W-:Y:S01]  /*06e0*/  IMAD R0, R7, R21, R4 ;  /* 0x0000001507007224 */ /* 0x004fe200078e0204 */
[----:B------:R-:W-:Y:S01]  /*06f0*/  ISETP.EQ.AND P1, PT, R2, RZ, P1 ;  /* 0x000000ff0200720c */ /* 0x000fe20000f22270 */
[----:B------:R-:W0:Y:S02]  /*0700*/  FENCE.VIEW.ASYNC.S ;  /* 0x00000000000073c6 */ /* 0x000e240000000000 */
[----:B0-----:R0:W1:Y:S01]  /*0710*/  @!UP0 SYNCS.EXCH.64 URZ, [UR6+0x80], UR4 ;  /* 0x00008004063f85b2 */ /* 0x0010620008000100 */
[----:B------:R-:W-:-:S02]  /*0720*/  ISETP.GE.U32.AND P5, PT, R10, 0x2, PT ;  /* 0x000000020a00780c */ /* 0x000fc40003fa6070 */
[----:B------:R-:W-:Y:S02]  /*0730*/  ISETP.NE.AND P4, PT, R0, R19, PT ;  /* 0x000000130000720c */ /* 0x000fe40003f85270 */
[----:B------:R-:W-:Y:S02]  /*0740*/  SEL R18, RZ, 0x1, !P1 ;  /* 0x00000001ff127807 */ /* 0x000fe40004800000 */
[----:B------:R-:W-:Y:S02]  /*0750*/  ISETP.EQ.OR P4, PT, R6, RZ, !P4 ;  /* 0x000000ff0600720c */ /* 0x000fe40006782670 */
[----:B------:R-:W-:Y:S02]  /*0760*/  LOP3.LUT R0, R94, 0x7f, RZ, 0xc0, !PT ;  /* 0x0000007f5e007812 */ /* 0x000fe400078ec0ff */
[----:B------:R-:W-:Y:S02]  /*0770*/  PLOP3.LUT P0, PT, P0, P4, PT, 0x80, 0x0 ;  /* 0x000000000000781c */ /* 0x000fe40000709070 */
[----:B------:R-:W-:-:S02]  /*0780*/  SEL R18, R18, 0x2, P5 ;  /* 0x0000000212127807 */ /* 0x000fc40002800000 */
[----:B------:R-:W-:Y:S01]  /*0790*/  P2R R102, PR, RZ, 0x1 ;  /* 0x00000001ff667803 */ /* 0x000fe20000000000 */
[----:B------:R0:W2:Y:S01]  /*07a0*/  @!UP1 SYNCS.EXCH.64 URZ, [UR6+0x88], UR4 ;  /* 0x00008804063f95b2 */ /* 0x0000a20008000100 */
[----:B------:R-:W-:Y:S01]  /*07b0*/  NOP ;  /* 0x0000000000007918 */ /* 0x000fe20000000000 */
[----:B------:R-:W-:Y:S06]  /*07c0*/  @!P3 BRA `(.L_x_3) ;  /* 0x000000000008b947 */ /* 0x000fec0003800000 */
[----:B-12-4-:R-:W-:Y:S01]  /*07d0*/  UCGABAR_ARV ;  /* 0x00000000000079c7 */ /* 0x016fe20008000000 */
[----:B------:R-:W-:Y:S05]  /*07e0*/  BRA `(.L_x_4) ;  /* 0x0000000000047947 */ /* 0x000fea0003800000 */
.L_x_3:
[----:B-12-4-:R-:W-:Y:S01]  /*07f0*/  NOP ;  /* 0x0000000000007918 */ /* 0x016fe20000000000 */
.L_x_4:
[----:B------:R-:W1:Y:S01]  /*0800*/  LDC R2, c[0x0][0x65c] ;  /* 0x00019700ff027b82 */ /* 0x000e620000000800 */
[----:B------:R-:W-:Y:S02]  /*0810*/  IMAD.U32 R8, RZ, RZ, UR8 ;  /* 0x00000008ff087e24 */ /* 0x000fe4000f8e00ff */
[----:B------:R-:W-:Y:S01]  /*0820*/  IMAD.MOV.U32 R9, RZ, RZ, RZ ;  /* 0x000000ffff097224 */ /* 0x000fe200078e00ff */
[----:B-1----:R-:W-:-:S04]  /*0830*/  ISETP.NE.AND P1, PT, R2, 0x1, PT ;  /* 0x000000010200780c */ /* 0x002fc80003f25270 */
[----:B------:R-:W-:-:S09]  /*0840*/  P2R R5, PR, RZ, 0x2 ;  /* 0x00000002ff057803 */ /* 0x000fd20000000000 */
[----:B------:R-:W1:Y:S01]  /*0850*/  @P1 LDC R17, c[0x0][0x10] ;  /* 0x00000400ff111b82 */ /* 0x000e620000000800 */
[----:B------:R-:W-:Y:S02]  /*0860*/  @P1 IMAD.MOV.U32 R5, RZ, RZ, RZ ;  /* 0x000000ffff051224 */ /* 0x000fe400078e00ff */
[----:B------:R-:W-:-:S05]  /*0870*/  @P1 IMAD.MOV.U32 R13, RZ, RZ, RZ ;  /* 0x000000ffff0d1224 */ /* 0x000fca00078e00ff */
[----:B------:R-:W2:Y:S01]  /*0880*/  @!P1 LDC R11, c[0x0][0xc] ;  /* 0x00000300ff0b9b82 */ /* 0x000ea20000000800 */
[----:B0-----:R-:W-:Y:S01]  /*0890*/  ULDC UR4, c[0x0][0xc] ;  /* 0x0000030000047ab9 */ /* 0x001fe20000000800 */
[----:B------:R-:W-:Y:S01]  /*08a0*/  ULDC UR5, c[0x0][0x10] ;  /* 0x0000040000057ab9 */ /* 0x000fe20000000800 */
[----:B------:R-:W-:Y:S01]  /*08b0*/  ULDC UR6, c[0x0][0x14] ;  /* 0x0000050000067ab9 */ /* 0x000fe20000000800 */
[----:B------:R-:W-:-:S04]  /*08c0*/  UIMAD.WIDE.U32 UR4, UR4, UR5, URZ ;  /* 0x00000005040472a5 */ /* 0x000fc8000f8e003f */
[----:B------:R-:W-:Y:S02]  /*08d0*/  UIMAD.WIDE.U32 UR38, UR4, UR6, URZ ;  /* 0x00000006042672a5 */ /* 0x000fe4000f8e003f */
[----:B------:R-:W-:-:S04]  /*08e0*/  UIMAD UR41, UR5, UR6, URZ ;  /* 0x00000006052972a4 */ /* 0x000fc8000f8e023f */
[----:B------:R-:W-:Y:S01]  /*08f0*/  UIADD3 UR41, UR39, UR41, URZ ;  /* 0x0000002927297290 */ /* 0x000fe2000fffe03f */
[----:B-1----:R-:W-:-:S04]  /*0900*/  @P1 IMAD.WIDE.U32 R16, R17, UR8, R4 ;  /* 0x0000000811101c25 */ /* 0x002fc8000f8e0004 */
[----:B------:R-:W-:Y:S02]  /*0910*/  @P1 IMAD.IADD R17, R17, 0x1, R13 ;  /* 0x0000000111111824 */ /* 0x000fe400078e020d */
[----:B--2---:R-:W-:-:S04]  /*0920*/  @!P1 IMAD.WIDE.U32 R8, R4, R11, R8 ;  /* 0x0000000b04089225 */ /* 0x004fc800078e0008 */
[----:B------:R-:W-:Y:S02]  /*0930*/  @!P1 IMAD.MOV.U32 R16, RZ, RZ, R8 ;  /* 0x000000ffff109224 */ /* 0x000fe400078e0008 */
[----:B------:R-:W-:Y:S01]  /*0940*/  @!P1 IMAD.MOV.U32 R17, RZ, RZ, R9 ;  /* 0x000000ffff119224 */ /* 0x000fe200078e0009 */
[----:B------:R-:W-:Y:S06]  /*0950*/  @!P3 BRA `(.L_x_5) ;  /* 0x00000000000cb947 */ /* 0x000fec0003800000 */
[----:B------:R-:W-:Y:S01]  /*0960*/  UCGABAR_WAIT ;  /* 0x0000000000007dc7 */ /* 0x000fe20008000000 */
[----:B------:R-:W-:Y:S01]  /*0970*/  CCTL.IVALL ;  /* 0x00000000ff00798f */ /* 0x000fe20002000000 */
[----:B------:R-:W-:Y:S05]  /*0980*/  BRA `(.L_x_6) ;  /* 0x0000000000047947 */ /* 0x000fea0003800000 */
.L_x_5:
[----:B------:R-:W-:Y:S06]  /*0990*/  BAR.SYNC.DEFER_BLOCKING 0x0 ;  /* 0x0000000000007b1d */ /* 0x000fec0000010000 */
.L_x_6:
[----:B------:R-:W-:Y:S05]  /*09a0*/  @!P2 BRA `(.L_x_7) ;  /* 0x0000005c00a8a947 */ /* 0x000fea0003800000 */
[----:B------:R-:W-:-:S13]  /*09b0*/  ISETP.GT.U32.AND P0, PT, R10, 0x1, PT ;  /* 0x000000010a00780c */ /* 0x000fda0003f04070 */
[----:B------:R-:W-:Y:S05]  /*09c0*/  @P0 EXIT ;  /* 0x000000000000094d */ /* 0x000fea0003800000 */
[----:B------:R-:W-:Y:S01]  /*09d0*/  ULDC.64 UR4, c[0x0][0x650] ;  /* 0x0001940000047ab9 */ /* 0x000fe20000000a00 */
[----:B------:R-:W-:Y:S01]  /*09e0*/  PRMT R3, RZ, 0x7610, R3 ;  /* 0x00007610ff037816 */ /* 0x000fe20000000003 */
[----:B------:R-:W-:Y:S01]  /*09f0*/  IMAD.MOV.U32 R101, RZ, RZ, -0x1 ;  /* 0xffffffffff657424 */ /* 0x000fe200078e00ff */
[----:B------:R-:W-:Y:S01]  /*0a00*/  ISETP.GE.U32.AND P0, PT, R16, UR4, PT ;  /* 0x0000000410007c0c */ /* 0x000fe2000bf06070 */
[----:B------:R-:W-:Y:S02]  /*0a10*/  IMAD.MOV.U32 R100, RZ, RZ, -0x1 ;  /* 0xffffffffff647424 */ /* 0x000fe400078e00ff */
[----:B------:R-:W-:Y:S01]  /*0a20*/  IMAD.MOV.U32 R99, RZ, RZ, -0x1 ;  /* 0xffffffffff637424 */ /* 0x000fe200078e00ff */
[----:B------:R-:W-:-:S13]  /*0a30*/  ISETP.GE.U32.AND.EX P0, PT, R17, UR5, PT, P0 ;  /* 0x0000000511007c0c */ /* 0x000fda000bf06100 */
[----:B------:R-:W-:Y:S05]  /*0a40*/  @P0 BRA `(.L_x_8) ;  /* 0x0000000400280947 */ /* 0x000fea0003800000 */
[----:B------:R-:W0:Y:S01]  /*0a50*/  LDC.64 R22, c[0x0][0x628] ;  /* 0x00018a00ff167b82 */ /* 0x000e220000000a00 */
[----:B------:R-:W-:Y:S02]  /*0a60*/  IMAD.MOV.U32 R8, RZ, RZ, R16 ;  /* 0x000000ffff087224 */ /* 0x000fe400078e0010 */
[----:B------:R-:W-:-:S05]  /*0a70*/  IMAD.MOV.U32 R9, RZ, RZ, R17 ;  /* 0x000000ffff097224 */ /* 0x000fca00078e0011 */
[----:B------:R-:W1:Y:S08]  /*0a80*/  LDC R20, c[0x0][0x630] ;  /* 0x00018c00ff147b82 */ /* 0x000e700000000800 */
[----:B------:R-:W2:Y:S01]  /*0a90*/  LDC.64 R24, c[0x0][0x620] ;  /* 0x00018800ff187b82 */ /* 0x000ea20000000a00 */
[----:B0-----:R-:W-:-:S04]  /*0aa0*/  ISETP.NE.U32.AND P0, PT, R22, RZ, PT ;  /* 0x000000ff1600720c */ /* 0x001fc80003f05070 */
[----:B------:R-:W-:-:S13]  /*0ab0*/  ISETP.NE.AND.EX P0, PT, R23, RZ, PT, P0 ;  /* 0x000000ff1700720c */ /* 0x000fda0003f05300 */
[----:B-12---:R-:W-:Y:S05]  /*0ac0*/  @!P0 BRA `(.L_x_9) ;  /* 0x0000000000288947 */ /* 0x006fea0003800000 */
[----:B------:R-:W0:Y:S02]  /*0ad0*/  LDC R3, c[0x0][0x634] ;  /* 0x00018d00ff037b82 */ /* 0x000e240000000800 */
[----:B0-----:R-:W-:-:S05]  /*0ae0*/  IADD3 R3, P0, R16, R3, RZ ;  /* 0x0000000310037210 */ /* 0x001fca0007f1e0ff */
[----:B------:R-:W-:-:S04]  /*0af0*/  IMAD.X R15, RZ, RZ, R17, P0 ;  /* 0x000000ffff0f7224 */ /* 0x000fc800000e0611 */
[----:B------:R-:W-:-:S04]  /*0b00*/  IMAD.WIDE.U32 R8, R15, R22, RZ ;  /* 0x000000160f087225 */ /* 0x000fc800078e00ff */
[----:B------:R-:W-:-:S04]  /*0b10*/  IMAD.WIDE.U32 R10, P0, R3, R23, R8 ;  /* 0x00000017030a7225 */ /* 0x000fc80007800008 */
[----:B------:R-:W-:-:S04]  /*0b20*/  IMAD.WIDE.U32 R8, R3, R22, RZ ;  /* 0x0000001603087225 */ /* 0x000fc800078e00ff */
[----:B------:R-:W-:Y:S01]  /*0b30*/  IMAD.X R13, RZ, RZ, RZ, P0 ;  /* 0x000000ffff0d7224 */ /* 0x000fe200000e06ff */
[----:B------:R-:W-:Y:S01]  /*0b40*/  IADD3 RZ, P0, R9, R10, RZ ;  /* 0x0000000a09ff7210 */ /* 0x000fe20007f1e0ff */
[----:B------:R-:W-:-:S04]  /*0b50*/  IMAD.MOV.U32 R12, RZ, RZ, R11 ;  /* 0x000000ffff0c7224 */ /* 0x000fc800078e000b */
[----:B------:R-:W-:-:S08]  /*0b60*/  IMAD.WIDE.U32.X R8, R15, R23, R12, P0 ;  /* 0x000000170f087225 */ /* 0x000fd000000e040c */
.L_x_9:
[----:B------:R-:W0:Y:S01]  /*0b70*/  LDC.64 R28, c[0x0][0x640] ;  /* 0x00019000ff1c7b82 */ /* 0x000e220000000a00 */
[-CC-:B------:R-:W-:Y:S01]  /*0b80*/  SHF.R.U64 R99, R8, R20.reuse, R9.reuse ;  /* 0x0000001408637219 */ /* 0x180fe20000001209 */
[----:B------:R-:W-:Y:S01]  /*0b90*/  IMAD R27, R7, R21, R4 ;  /* 0x00000015071b7224 */ /* 0x000fe200078e0204 */
[----:B------:R-:W-:Y:S01]  /*0ba0*/  SHF.R.U32.HI R3, RZ, R20, R9 ;  /* 0x00000014ff037219 */ /* 0x000fe20000011609 */
[----:B------:R-:W-:Y:S01]  /*0bb0*/  IMAD.MOV.U32 R21, RZ, RZ, 0x1 ;  /* 0x00000001ff157424 */ /* 0x000fe200078e00ff */
[----:B------:R-:W-:-:S03]  /*0bc0*/  IADD3 R5, P0, RZ, -R99, RZ ;  /* 0x80000063ff057210 */ /* 0x000fc60007f1e0ff */
[----:B------:R-:W1:Y:S02]  /*0bd0*/  LDC R22, c[0x0][0x618] ;  /* 0x00018600ff167b82 */ /* 0x000e640000000800 */
[----:B------:R-:W-:Y:S02]  /*0be0*/  IMAD.X R3, RZ, RZ, ~R3, P0 ;  /* 0x000000ffff037224 */ /* 0x000fe400000e0e03 */
[----:B------:R-:W-:-:S04]  /*0bf0*/  IMAD.WIDE.U32 R8, R5, R24, R16 ;  /* 0x0000001805087225 */ /* 0x000fc800078e0010 */
[----:B------:R-:W2:Y:S01]  /*0c00*/  LDC R20, c[0x0][0x608] ;  /* 0x00018200ff147b82 */ /* 0x000ea20000000800 */
[----:B------:R-:W-:Y:S02]  /*0c10*/  IMAD R10, R3, R24, RZ ;  /* 0x00000018030a7224 */ /* 0x000fe400078e02ff */
[----:B------:R-:W-:Y:S02]  /*0c20*/  IMAD.MOV.U32 R3, RZ, RZ, -0x1 ;  /* 0xffffffffff037424 */ /* 0x000fe400078e00ff */
[----:B------:R-:W-:-:S03]  /*0c30*/  IMAD R5, R5, R25, R10 ;  /* 0x0000001905057224 */ /* 0x000fc600078e020a */
[----:B------:R-:W3:Y:S01]  /*0c40*/  LDC R26, c[0x0][0x658] ;  /* 0x00019600ff1a7b82 */ /* 0x000ee20000000800 */
[----:B------:R-:W-:Y:S01]  /*0c50*/  IMAD.IADD R5, R9, 0x1, R5 ;  /* 0x0000000109057824 */ /* 0x000fe200078e0205 */
[----:B0-----:R-:W-:-:S04]  /*0c60*/  ISETP.NE.U32.AND P0, PT, R28, RZ, PT ;  /* 0x000000ff1c00720c */ /* 0x001fc80003f05070 */
[----:B------:R-:W-:Y:S02]  /*0c70*/  ISETP.NE.AND.EX P0, PT, R29, RZ, PT, P0 ;  /* 0x000000ff1d00720c */ /* 0x000fe40003f05300 */
[----:B------:R-:W0:Y:S01]  /*0c80*/  LDC R24, c[0x0][0x600] ;  /* 0x00018000ff187b82 */ /* 0x000e220000000800 */
[-CC-:B-1----:R-:W-:Y:S02]  /*0c90*/  SHF.R.U64 R12, R8, R22.reuse, R5.reuse ;  /* 0x00000016080c7219 */ /* 0x182fe40000001205 */
[----:B------:R-:W-:-:S05]  /*0ca0*/  SHF.R.U32.HI R5, RZ, R22, R5 ;  /* 0x00000016ff057219 */ /* 0x000fca0000011605 */
[----:B------:R-:W1:Y:S01]  /*0cb0*/  LDC R15, c[0x0][0x648] ;  /* 0x00019200ff0f7b82 */ /* 0x000e620000000800 */
[-CC-:B--2---:R-:W-:Y:S02]  /*0cc0*/  SHF.R.U64 R22, R12, R20.reuse, R5.reuse ;  /* 0x000000140c167219 */ /* 0x184fe40000001205 */
[----:B------:R-:W-:-:S05]  /*0cd0*/  SHF.R.U32.HI R5, RZ, R20, R5 ;  /* 0x00000014ff057219 */ /* 0x000fca0000011605 */
[----:B------:R-:W2:Y:S01]  /*0ce0*/  LDC R23, c[0x0][0x638] ;  /* 0x00018e00ff177b82 */ /* 0x000ea20000000800 */
[-CC-:B---3--:R-:W-:Y:S02]  /*0cf0*/  SHF.R.U64 R20, R22, R26.reuse, R5.reuse ;  /* 0x0000001a16147219 */ /* 0x188fe40000001205 */
[-C--:B------:R-:W-:Y:S02]  /*0d00*/  SHF.L.U32 R3, R3, R26.reuse, RZ ;  /* 0x0000001a03037219 */ /* 0x080fe400000006ff */
[----:B------:R-:W-:Y:S01]  /*0d10*/  SHF.R.U32.HI R5, RZ, R26, R5 ;  /* 0x0000001aff057219 */ /* 0x000fe20000011605 */
[----:B------:R-:W-:Y:S01]  /*0d20*/  IMAD.MOV.U32 R4, RZ, RZ, R20 ;  /* 0x000000ffff047224 */ /* 0x000fe200078e0014 */
[----:B------:R-:W-:Y:S01]  /*0d30*/  LOP3.LUT R7, RZ, R3, RZ, 0x33, !PT ;  /* 0x00000003ff077212 */ /* 0x000fe200078e33ff */
[----:B------:R-:W3:Y:S01]  /*0d40*/  LDC R25, c[0x0][0x610] ;  /* 0x00018400ff197b82 */ /* 0x000ee20000000800 */
[----:B------:R-:W-:Y:S05]  /*0d50*/  @!P0 BRA `(.L_x_10) ;  /* 0x0000000000288947 */ /* 0x000fea0003800000 */
[----:B------:R-:W4:Y:S02]  /*0d60*/  LDC R3, c[0x0][0x64c] ;  /* 0x00019300ff037b82 */ /* 0x000f240000000800 */
[----:B----4-:R-:W-:-:S05]  /*0d70*/  IADD3 R3, P0, R20, R3, RZ ;  /* 0x0000000314037210 */ /* 0x010fca0007f1e0ff */
        /* <DEDUP_REMOVED lines=8> */
.L_x_10:
[----:B-1----:R-:W-:Y:S02]  /*0e00*/  SHF.R.U64 R5, R4, R15, R5 ;  /* 0x0000000f04057219 */ /* 0x002fe40000001205 */
[----:B------:R-:W-:Y:S01]  /*0e10*/  LOP3.LUT R4, R22, R7, RZ, 0xc0, !PT ;  /* 0x0000000716047212 */ /* 0x000fe200078ec0ff */
[----:B0-----:R-:W-:Y:S01]  /*0e20*/  VIADD R7, R24, 0xffffffff ;  /* 0xffffffff18077836 */ /* 0x001fe20000000000 */
[----:B------:R-:W-:Y:S01]  /*0e30*/  SHF.L.U32 R3, R21, R26, RZ ;  /* 0x0000001a15037219 */ /* 0x000fe200000006ff */
[----:B------:R-:W-:Y:S01]  /*0e40*/  IMAD.MOV R8, RZ, RZ, -R5 ;  /* 0x000000ffff087224 */ /* 0x000fe200078e0a05 */
[----:B------:R-:W-:Y:S02]  /*0e50*/  SEL R6, R6, R27, !P1 ;  /* 0x0000001b06067207 */ /* 0x000fe40004800000 */
[----:B------:R-:W-:Y:S01]  /*0e60*/  LOP3.LUT R7, R12, R7, RZ, 0xc0, !PT ;  /* 0x000000070c077212 */ /* 0x000fe200078ec0ff */
[----:B------:R-:W-:Y:S02]  /*0e70*/  IMAD R5, R3, R5, R4 ;  /* 0x0000000503057224 */ /* 0x000fe400078e0204 */
[----:B--2---:R-:W-:-:S02]  /*0e80*/  IMAD R3, R8, R23, R20 ;  /* 0x0000001708037224 */ /* 0x004fc400078e0214 */
[----:B---3--:R-:W-:Y:S02]  /*0e90*/  IMAD R6, R5, R25, R6 ;  /* 0x0000001905067224 */ /* 0x008fe400078e0206 */
[----:B------:R-:W-:Y:S02]  /*0ea0*/  IMAD R101, R3, R24, R7 ;  /* 0x0000001803657224 */ /* 0x000fe400078e0207 */
[----:B------:R-:W-:-:S03]  /*0eb0*/  IMAD.MOV.U32 R4, RZ, RZ, 0x1 ;  /* 0x00000001ff047424 */ /* 0x000fc600078e00ff */
[----:B------:R-:W-:Y:S02]  /*0ec0*/  SEL R100, R101, R6, !P1 ;  /* 0x0000000665647207 */ /* 0x000fe40004800000 */
[----:B------:R-:W-:Y:S02]  /*0ed0*/  PRMT R3, R4, 0x7610, R3 ;  /* 0x0000761004037816 */ /* 0x000fe40000000003 */
[----:B------:R-:W-:-:S07]  /*0ee0*/  SEL R101, R6, R101, !P1 ;  /* 0x0000006506657207 */ /* 0x000fce0004800000 */
.L_x_8:
[----:B------:R-:W-:-:S08]  /*0ef0*/  NOP ;  /* 0x0000000000007918 */ /* 0x000fd00000000000 */
[----:B------:R-:W0:Y:S02]  /*0f00*/  USETMAXREG.TRY_ALLOC.CTAPOOL UP0, 0xe8 ;  /* 0x000000e8000079c8 */ /* 0x000e240008000600 */
[----:B0-----:R-:W-:-:S13]  /*0f10*/  PLOP3.LUT P0, PT, PT, PT, UP0, 0x80, 0x0 ;  /* 0x000000000000781c */ /* 0x001fda0003f0f008 */
[----:B------:R-:W-:Y:S05]  /*0f20*/  @!P0 BRA `(.L_x_8) ;  /* 0xfffffffc00f08947 */ /* 0x000fea000383ffff */
[----:B------:R-:W-:Y:S01]  /*0f30*/  ULDC.64 UR4, c[0x0][0x598] ;  /* 0x0001660000047ab9 */ /* 0x000fe20000000a00 */
[----:B------:R-:W-:Y:S01]  /*0f40*/  ULDC.64 UR36, c[0x0][0x208] ;  /* 0x0000820000247ab9 */ /* 0x000fe20000000a00 */
[----:B------:R-:W-:-:S04]  /*0f50*/  ISETP.NE.U32.AND P0, PT, RZ, UR4, PT ;  /* 0x00000004ff007c0c */ /* 0x000fc8000bf05070 */
[----:B------:R-:W-:-:S13]  /*0f60*/  ISETP.NE.AND.EX P0, PT, RZ, UR5, PT, P0 ;  /* 0x00000005ff007c0c */ /* 0x000fda000bf05300 */
[----:B------:R-:W-:Y:S05]  /*0f70*/  @!P0 BRA `(.L_x_11) ;  /* 0x00000000001c8947 */ /* 0x000fea0003800000 */
[----:B------:R-:W0:Y:S02]  /*0f80*/  LDC.64 R4, c[0x0][0x598] ;  /* 0x00016600ff047b82 */ /* 0x000e240000000a00 */
[----:B0-----:R-:W2:Y:S02]  /*0f90*/  LDG.E.64 R4, desc[UR36][R4.64] ;  /* 0x0000002404047981 */ /* 0x001ea4000c1e1b00 */
[----:B--2---:R-:W-:-:S04]  /*0fa0*/  ISETP.NE.U32.AND P0, PT, R4, RZ, PT ;  /* 0x000000ff0400720c */ /* 0x004fc80003f05070 */
[----:B------:R-:W-:-:S13]  /*0fb0*/  ISETP.NE.AND.EX P0, PT, R5, RZ, PT, P0 ;  /* 0x000000ff0500720c */ /* 0x000fda0003f05300 */
[----:B------:R-:W-:Y:S05]  /*0fc0*/  @!P0 BRA `(.L_x_11) ;  /* 0x0000000000088947 */ /* 0x000fea0003800000 */
[----:B------:R0:W5:Y:S01]  /*0fd0*/  LD.E R88, desc[UR36][R4.64] ;  /* 0x0000002404587980 */ /* 0x000162000c101900 */
[----:B------:R-:W-:Y:S05]  /*0fe0*/  BRA `(.L_x_12) ;  /* 0x0000000000247947 */ /* 0x000fea0003800000 */
.L_x_11:
[----:B------:R-:W-:Y:S02]  /*0ff0*/  ULDC.64 UR4, c[0x0][0x588] ;  /* 0x0001620000047ab9 */ /* 0x000fe40000000a00 */
[----:B------:R-:W-:-:S04]  /*1000*/  ISETP.NE.U32.AND P0, PT, RZ, UR4, PT ;  /* 0x00000004ff007c0c */ /* 0x000fc8000bf05070 */
[----:B------:R-:W-:-:S13]  /*1010*/  ISETP.NE.AND.EX P0, PT, RZ, UR5, PT, P0 ;  /* 0x00000005ff007c0c */ /* 0x000fda000bf05300 */
[----:B------:R-:W-:Y:S05]  /*1020*/  @!P0 BRA `(.L_x_13) ;  /* 0x00000000000c8947 */ /* 0x000fea0003800000 */
[----:B------:R-:W0:Y:S02]  /*1030*/  LDC.64 R88, c[0x0][0x588] ;  /* 0x00016200ff587b82 */ /* 0x000e240000000a00 */
[----:B0-----:R1:W5:Y:S01]  /*1040*/  LDG.E R88, desc[UR36][R88.64] ;  /* 0x0000002458587981 */ /* 0x001362000c1e1900 */
[----:B------:R-:W-:Y:S05]  /*1050*/  BRA `(.L_x_12) ;  /* 0x0000000000087947 */ /* 0x000fea0003800000 */
.L_x_13:
[----:B------:R-:W-:Y:S02]  /*1060*/  ULDC UR4, c[0x0][0x580] ;  /* 0x0001600000047ab9 */ /* 0x000fe40000000800 */
[----:B------:R-:W-:-:S07]  /*1070*/  IMAD.U32 R88, RZ, RZ, UR4 ;  /* 0x00000004ff587e24 */ /* 0x000fce000f8e00ff */
.L_x_12:
[----:B------:R-:W-:Y:S02]  /*1080*/  ULDC.64 UR4, c[0x0][0x5a0] ;  /* 0x0001680000047ab9 */ /* 0x000fe40000000a00 */
[----:B------:R-:W-:-:S04]  /*1090*/  ISETP.NE.U32.AND P0, PT, RZ, UR4, PT ;  /* 0x00000004ff007c0c */ /* 0x000fc8000bf05070 */
[----:B------:R-:W-:-:S13]  /*10a0*/  ISETP.NE.AND.EX P0, PT, RZ, UR5, PT, P0 ;  /* 0x00000005ff007c0c */ /* 0x000fda000bf05300 */
[----:B------:R-:W-:Y:S05]  /*10b0*/  @!P0 BRA `(.L_x_14) ;  /* 0x00000000001c8947 */ /* 0x000fea0003800000 */
[----:B0-----:R-:W0:Y:S02]  /*10c0*/  LDC.64 R4, c[0x0][0x5a0] ;  /* 0x00016800ff047b82 */ /* 0x001e240000000a00 */
[----:B0-----:R-:W2:Y:S02]  /*10d0*/  LDG.E.64 R4, desc[UR36][R4.64] ;  /* 0x0000002404047981 */ /* 0x001ea4000c1e1b00 */
[----:B--2---:R-:W-:-:S04]  /*10e0*/  ISETP.NE.U32.AND P0, PT, R4, RZ, PT ;  /* 0x000000ff0400720c */ /* 0x004fc80003f05070 */
[----:B------:R-:W-:-:S13]  /*10f0*/  ISETP.NE.AND.EX P0, PT, R5, RZ, PT, P0 ;  /* 0x000000ff0500720c */ /* 0x000fda0003f05300 */
[----:B------:R-:W-:Y:S05]  /*1100*/  @!P0 BRA `(.L_x_14) ;  /* 0x0000000000088947 */ /* 0x000fea0003800000 */
[----:B-1----:R0:W5:Y:S01]  /*1110*/  LD.E R89, desc[UR36][R4.64] ;  /* 0x0000002404597980 */ /* 0x002162000c101900 */
[----:B------:R-:W-:Y:S05]  /*1120*/  BRA `(.L_x_15) ;  /* 0x0000000000247947 */ /* 0x000fea0003800000 */
.L_x_14:
[----:B------:R-:W-:Y:S02]  /*1130*/  ULDC.64 UR4, c[0x0][0x590] ;  /* 0x0001640000047ab9 */ /* 0x000fe40000000a00 */
[----:B------:R-:W-:-:S04]  /*1140*/  ISETP.NE.U32.AND P0, PT, RZ, UR4, PT ;  /* 0x00000004ff007c0c */ /* 0x000fc8000bf05070 */
[----:B------:R-:W-:-:S13]  /*1150*/  ISETP.NE.AND.EX P0, PT, RZ, UR5, PT, P0 ;  /* 0x00000005ff007c0c */ /* 0x000fda000bf05300 */
[----:B------:R-:W-:Y:S05]  /*1160*/  @!P0 BRA `(.L_x_16) ;  /* 0x00000000000c8947 */ /* 0x000fea0003800000 */
[----:B0-----:R-:W1:Y:S02]  /*1170*/  LDC.64 R4, c[0x0][0x590] ;  /* 0x00016400ff047b82 */ /* 0x001e640000000a00 */
[----:B-1----:R1:W5:Y:S01]  /*1180*/  LDG.E R89, desc[UR36][R4.64] ;  /* 0x0000002404597981 */ /* 0x002362000c1e1900 */
[----:B------:R-:W-:Y:S05]  /*1190*/  BRA `(.L_x_15) ;  /* 0x0000000000087947 */ /* 0x000fea0003800000 */
.L_x_16:
[----:B------:R-:W-:Y:S02]  /*11a0*/  ULDC UR4, c[0x0][0x584] ;  /* 0x0001610000047ab9 */ /* 0x000fe40000000800 */
[----:B-1----:R-:W-:-:S07]  /*11b0*/  IMAD.U32 R89, RZ, RZ, UR4 ;  /* 0x00000004ff597e24 */ /* 0x002fce000f8e00ff */
.L_x_15:
[----:B------:R-:W-:-:S13]  /*11c0*/  LOP3.LUT P0, RZ, R3, 0xff, RZ, 0xc0, !PT ;  /* 0x000000ff03ff7812 */ /* 0x000fda000780c0ff */
[----:B------:R-:W-:Y:S05]  /*11d0*/  @!P0 EXIT ;  /* 0x000000000000894d */ /* 0x000fea0003800000 */
[----:B------:R-:W2:Y:S01]  /*11e0*/  LDC R92, c[0x0][0x658] ;  /* 0x00019600ff5c7b82 */ /* 0x000ea20000000800 */
[----:B------:R-:W-:Y:S01]  /*11f0*/  ULDC.64 UR6, c[0x0][0x288] ;  /* 0x0000a20000067ab9 */ /* 0x000fe20000000a00 */
[----:B------:R-:W-:Y:S01]  /*1200*/  LOP3.LUT R14, R14, 0x1, RZ, 0xc0, !PT ;  /* 0x000000010e0e7812 */ /* 0x000fe200078ec0ff */
[----:B------:R-:W-:Y:S01]  /*1210*/  UIADD3 UR4, UR7, 0x3f, URZ ;  /* 0x0000003f07047890 */ /* 0x000fe2000fffe03f */
[----:B------:R-:W-:Y:S01]  /*1220*/  SHF.R.U32.HI R3, RZ, 0x2, R94 ;  /* 0x00000002ff037819 */ /* 0x000fe2000001165e */
[----:B01----:R-:W-:Y:S01]  /*1230*/  IMAD.MOV.U32 R5, RZ, RZ, -0x1 ;  /* 0xffffffffff057424 */ /* 0x003fe200078e00ff */
[----:B------:R-:W-:Y:S01]  /*1240*/  SHF.R.U32.HI R0, RZ, 0x1, R0 ;  /* 0x00000001ff007819 */ /* 0x000fe20000011600 */
[----:B------:R-:W-:Y:S01]  /*1250*/  USHF.R.S32.HI UR5, URZ, 0x1f, UR4 ;  /* 0x0000001f3f057899 */ /* 0x000fe20008011404 */
[----:B------:R-:W0:Y:S01]  /*1260*/  LDC.64 R90, c[0x0][0x5c8] ;  /* 0x00017200ff5a7b82 */ /* 0x000e220000000a00 */
[----:B------:R-:W-:Y:S01]  /*1270*/  IMAD.SHL.U32 R22, R14, 0x40, RZ ;  /* 0x000000400e167824 */ /* 0x000fe200078e00ff */
[----:B------:R-:W-:Y:S01]  /*1280*/  LOP3.LUT R3, R3, 0x7, RZ, 0xc0, !PT ;  /* 0x0000000703037812 */ /* 0x000fe200078ec0ff */
[----:B------:R-:W-:Y:S01]  /*1290*/  ULEA.HI UR5, UR5, UR4, URZ, 0x6 ;  /* 0x0000000405057291 */ /* 0x000fe2000f8f303f */
[----:B------:R-:W-:Y:S01]  /*12a0*/  LOP3.LUT R0, R0, 0x30, RZ, 0xc0, !PT ;  /* 0x0000003000007812 */ /* 0x000fe200078ec0ff */
[----:B------:R-:W-:Y:S01]  /*12b0*/  IMAD.MOV.U32 R7, RZ, RZ, 0x1 ;  /* 0x00000001ff077424 */ /* 0x000fe200078e00ff */
[--C-:B------:R-:W-:Y:S01]  /*12c0*/  LOP3.LUT R22, R22, 0x40, R3.reuse, 0xe2, !PT ;  /* 0x0000004016167812 */ /* 0x100fe200078ee203 */
[----:B------:R-:W-:Y:S01]  /*12d0*/  USHF.R.S32.HI UR43, URZ, 0x6, UR5 ;  /* 0x000000063f2b7899 */ /* 0x000fe20008011405 */
[----:B------:R-:W1:Y:S01]  /*12e0*/  LDC R96, c[0x0][0x600] ;  /* 0x00018000ff607b82 */ /* 0x000e620000000800 */
[----:B------:R-:W-:Y:S01]  /*12f0*/  IADD3 R3, RZ, -R0, -R3 ;  /* 0x80000000ff037210 */ /* 0x000fe20007ffe803 */
[----:B------:R-:W-:Y:S01]  /*1300*/  IMAD.U32 R4, RZ, RZ, UR6 ;  /* 0x00000006ff047e24 */ /* 0x000fe2000f8e00ff */
[C---:B------:R-:W-:Y:S01]  /*1310*/  LOP3.LUT R93, R94.reuse, 0x3, RZ, 0xc0, !PT ;  /* 0x000000035e5d7812 */ /* 0x040fe200078ec0ff */
[----:B------:R-:W-:Y:S01]  /*1320*/  UISETP.LT.AND UP0, UPT, UR43, 0x1, UPT ;  /* 0x000000012b00788c */ /* 0x000fe2000bf01270 */
[----:B------:R-:W-:Y:S01]  /*1330*/  LOP3.LUT R95, R94, 0x80, RZ, 0xc0, !PT ;  /* 0x000000805e5f7812 */ /* 0x000fe200078ec0ff */
[----:B------:R-:W-:Y:S01]  /*1340*/  IMAD R3, R14, -0x40, R3 ;  /* 0xffffffc00e037824 */ /* 0x000fe200078e0203 */
[----:B------:R-:W-:Y:S01]  /*1350*/  ULDC UR4, c[0x0][0x284] ;  /* 0x0000a10000047ab9 */ /* 0x000fe20000000800 */
[----:B--2---:R-:W-:Y:S01]  /*1360*/  SHF.L.U32 R5, R5, R92, RZ ;  /* 0x0000005c05057219 */ /* 0x004fe200000006ff */
[----:B------:R-:W-:Y:S01]  /*1370*/  USEL UR44, UR43, 0x1, UP0 ;  /* 0x000000012b2c7887 */ /* 0x000fe20008000000 */
[----:B------:R-:W-:Y:S01]  /*1380*/  IMAD R93, R93, -0x2, R4 ;  /* 0xfffffffe5d5d7824 */ /* 0x000fe200078e0204 */
[----:B------:R-:W-:Y:S01]  /*1390*/  LOP3.LUT R22, R22, R0, RZ, 0xfc, !PT ;  /* 0x0000000016167212 */ /* 0x000fe200078efcff */
[----:B------:R-:W-:Y:S01]  /*13a0*/  IMAD.SHL.U32 R94, R94, 0x2, RZ ;  /* 0x000000025e5e7824 */ /* 0x000fe200078e00ff */
[----:B------:R-:W-:Y:S01]  /*13b0*/  SHF.L.U32 R92, R7, R92, RZ ;  /* 0x0000005c075c7219 */ /* 0x000fe200000006ff */
[----:B------:R-:W-:Y:S01]  /*13c0*/  VIADD R98, R3, UR4 ;  /* 0x0000000403627c36 */ /* 0x000fe20008000000 */
[----:B------:R-:W-:Y:S01]  /*13d0*/  LOP3.LUT R103, R18, 0x1, RZ, 0xfc, !PT ;  /* 0x0000000112677812 */ /* 0x000fe200078efcff */
[----:B------:R-:W-:Y:S01]  /*13e0*/  IMAD.MOV.U32 R23, RZ, RZ, RZ ;  /* 0x000000ffff177224 */ /* 0x000fe200078e00ff */
[C---:B0-----:R-:W-:Y:S01]  /*13f0*/  SHF.L.U64.HI R91, R90.reuse, 0x3, R91 ;  /* 0x000000035a5b7819 */ /* 0x041fe2000001025b */
[----:B------:R-:W-:Y:S01]  /*1400*/  IMAD.SHL.U32 R90, R90, 0x8, RZ ;  /* 0x000000085a5a7824 */ /* 0x000fe200078e00ff */
[----:B------:R-:W-:Y:S01]  /*1410*/  SHF.R.U32.HI R95, RZ, 0x7, R95 ;  /* 0x00000007ff5f7819 */ /* 0x000fe2000001165f */
[----:B------:R-:W-:Y:S01]  /*1420*/  UIADD3 UR44, UR43, -UR44, URZ ;  /* 0x8000002c2b2c7290 */ /* 0x000fe2000fffe03f */
[----:B------:R-:W-:Y:S01]  /*1430*/  LOP3.LUT R97, RZ, R5, RZ, 0x33, !PT ;  /* 0x00000005ff617212 */ /* 0x000fe200078e33ff */
[----:B------:R-:W-:Y:S01]  /*1440*/  UMOV UR40, URZ ;  /* 0x0000003f00287c82 */ /* 0x000fe20008000000 */
[----:B------:R-:W-:Y:S01]  /*1450*/  UMOV UR42, URZ ;  /* 0x0000003f002a7c82 */ /* 0x000fe20008000000 */
[----:B-1----:R-:W-:-:S08]  /*1460*/  VIADD R96, R96, 0xffffffff ;  /* 0xffffffff60607836 */ /* 0x002fd00000000000 */
.L_x_164:
[----:B0-----:R-:W0:Y:S01]  /*1470*/  SHFL.IDX PT, R0, R95, RZ, 0x1f ;  /* 0x00001fff5f007589 */ /* 0x001e2200000e0000 */
[----:B-1----:R-:W1:Y:S01]  /*1480*/  S2UR UR7, SR_CgaCtaId ;  /* 0x00000000000779c3 */ /* 0x002e620000008800 */
[----:B------:R-:W-:Y:S01]  /*1490*/  UMOV UR6, 0x400 ;  /* 0x0000040000067882 */ /* 0x000fe20000000000 */
[----:B0-----:R-:W-:Y:S01]  /*14a0*/  R2UR UR4, R0 ;  /* 0x00000000000472ca */ /* 0x001fe200000e0000 */
[----:B-1----:R-:W-:-:S12]  /*14b0*/  ULEA UR6, UR7, UR6, 0x18 ;  /* 0x0000000607067291 */ /* 0x002fd8000f8ec03f */
[----:B------:R-:W-:-:S04]  /*14c0*/  ULEA.HI UR5, UR4, UR4, URZ, 0x1 ;  /* 0x0000000404057291 */ /* 0x000fc8000f8f083f */
[----:B------:R-:W-:-:S04]  /*14d0*/  ULOP3.LUT UR5, UR5, 0x7fffe, URZ, 0xc0, !UPT ;  /* 0x0007fffe05057892 */ /* 0x000fc8000f8ec03f */
[----:B------:R-:W-:-:S03]  /*14e0*/  UIADD3 UR5, UR4, -UR5, URZ ;  /* 0x8000000504057290 */ /* 0x000fc6000fffe03f */
[----:B------:R-:W-:Y:S01]  /*14f0*/  ULDC UR4, c[0x0][0x28c] ;  /* 0x0000a30000047ab9 */ /* 0x000fe20000000800 */
[----:B------:R-:W-:Y:S01]  /*1500*/  ULEA UR5, UR5, UR6, 0xd ;  /* 0x0000000605057291 */ /* 0x000fe2000f8e683f */
[----:B------:R-:W-:-:S03]  /*1510*/  ISETP.LT.AND P0, PT, RZ, UR4, PT ;  /* 0x00000004ff007c0c */ /* 0x000fc6000bf01270 */
[----:B------:R-:W-:-:S04]  /*1520*/  UIADD3 UR5, UR5, 0x180, URZ ;  /* 0x0000018005057890 */ /* 0x000fc8000fffe03f */
[----:B------:R-:W-:-:S04]  /*1530*/  USHF.R.U32.HI UR5, URZ, 0x4, UR5 ;  /* 0x000000043f057899 */ /* 0x000fc80008011605 */
[----:B------:R-:W-:Y:S02]  /*1540*/  ULOP3.LUT UR45, UR5, 0x3fff, URZ, 0xc0, !UPT ;  /* 0x00003fff052d7892 */ /* 0x000fe4000f8ec03f */
[----:B--2345:R-:W-:Y:S10]  /*1550*/  @P0 BRA `(.L_x_17) ;  /* 0x0000000000400947 */ /* 0x03cff40003800000 */
[----:B------:R-:W-:Y:S01]  /*1560*/  MOV R0, 0x0 ;  /* 0x0000000000007802 */ /* 0x000fe20000000f00 */
[----:B------:R-:W-:Y:S01]  /*1570*/  ULDC.64 UR4, c[0x4][0x68] ;  /* 0x01001a0000047ab9 */ /* 0x000fe20000000a00 */
[----:B------:R-:W-:Y:S01]  /*1580*/  ULDC.64 UR6, c[0x4][0x8] ;  /* 0x0100020000067ab9 */ /* 0x000fe20000000a00 */
[----:B------:R-:W-:Y:S01]  /*1590*/  IMAD.U32 R4, RZ, RZ, UR4 ;  /* 0x00000004ff047e24 */ /* 0x000fe2000f8e00ff */
[----:B------:R0:W1:Y:S01]  /*15a0*/  LDC.64 R14, c[0x4][R0] ;  /* 0x01000000000e7b82 */ /* 0x0000620000000a00 */
[----:B------:R-:W-:Y:S01]  /*15b0*/  IMAD.U32 R5, RZ, RZ, UR5 ;  /* 0x00000005ff057e24 */ /* 0x000fe2000f8e00ff */
[----:B------:R-:W-:Y:S01]  /*15c0*/  ULDC.64 UR4, c[0x4][0x70] ;  /* 0x01001c0000047ab9 */ /* 0x000fe20000000a00 */
[----:B------:R-:W-:Y:S02]  /*15d0*/  IMAD.U32 R10, RZ, RZ, UR6 ;  /* 0x00000006ff0a7e24 */ /* 0x000fe4000f8e00ff */
[----:B------:R-:W-:Y:S02]  /*15e0*/  IMAD.U32 R6, RZ, RZ, UR4 ;  /* 0x00000004ff067e24 */ /* 0x000fe4000f8e00ff */
[----:B------:R-:W-:-:S02]  /*15f0*/  IMAD.U32 R7, RZ, RZ, UR5 ;  /* 0x00000005ff077e24 */ /* 0x000fc4000f8e00ff */
[----:B------:R-:W-:Y:S02]  /*1600*/  IMAD.U32 R11, RZ, RZ, UR7 ;  /* 0x00000007ff0b7e24 */ /* 0x000fe4000f8e00ff */
[----:B------:R-:W-:Y:S02]  /*1610*/  IMAD.MOV.U32 R8, RZ, RZ, 0x1e1 ;  /* 0x000001e1ff087424 */ /* 0x000fe400078e00ff */
[----:B------:R-:W-:Y:S02]  /*1620*/  IMAD.MOV.U32 R12, RZ, RZ, 0x1 ;  /* 0x00000001ff0c7424 */ /* 0x000fe400078e00ff */
[----:B0-----:R-:W-:-:S07]  /*1630*/  IMAD.MOV.U32 R13, RZ, RZ, RZ ;  /* 0x000000ffff0d7224 */ /* 0x001fce00078e00ff */
[----:B------:R-:W-:-:S07]  /*1640*/  LEPC R20, `(.L_x_17) ;  /* 0x000000001014794e */ /* 0x000fce0000000000 */
[----:B-1---5:R-:W-:Y:S05]  /*1650*/  CALL.ABS.NOINC R14 ;  /* 0x000000000e007343 */ /* 0x022fea0003c00000 */
.L_x_17:
[----:B------:R-:W-:-:S13]  /*1660*/  ISETP.NE.AND P0, PT, R103, 0x3, PT ;  /* 0x000000036700780c */ /* 0x000fda0003f05270 */
[----:B------:R-:W-:Y:S05]  /*1670*/  @!P0 BRA `(.L_x_18) ;  /* 0x0000000000048947 */ /* 0x000fea0003800000 */
[----:B------:R-:W-:Y:S01]  /*1680*/  BPT.TRAP 0x1 ;  /* 0x000000040000795c */ /* 0x000fe20000300000 */
.L_x_18:
[----:B------:R-:W0:Y:S01]  /*1690*/  S2UR UR5, SR_CgaCtaId ;  /* 0x00000000000579c3 */ /* 0x000e220000008800 */
[----:B------:R-:W-:Y:S01]  /*16a0*/  UMOV UR4, 0x400 ;  /* 0x0000040000047882 */ /* 0x000fe20000000000 */
[----:B------:R-:W-:Y:S02]  /*16b0*/  IMAD.U32 R0, RZ, RZ, UR40 ;  /* 0x00000028ff007e24 */ /* 0x000fe4000f8e00ff */
[----:B------:R-:W-:-:S03]  /*16c0*/  IMAD.U32 R3, RZ, RZ, UR42 ;  /* 0x0000002aff037e24 */ /* 0x000fc6000f8e00ff */
[----:B------:R-:W-:Y:S01]  /*16d0*/  SHF.L.U32 R0, R0, 0x1f, RZ ;  /* 0x0000001f00007819 */ /* 0x000fe200000006ff */
[----:B0-----:R-:W-:-:S06]  /*16e0*/  ULEA UR4, UR5, UR4, 0x18 ;  /* 0x0000000405047291 */ /* 0x001fcc000f8ec03f */
[----:B------:R-:W-:-:S04]  /*16f0*/  IMAD.U32 R6, RZ, RZ, UR4 ;  /* 0x00000004ff067e24 */ /* 0x000fc8000f8e00ff */
[----:B------:R-:W-:-:S04]  /*1700*/  IMAD R3, R3, 0x8, R6 ;  /* 0x0000000803037824 */ /* 0x000fc800078e0206 */
[----:B------:R0:W1:Y:S01]  /*1710*/  SYNCS.PHASECHK.TRANS64.TRYWAIT P1, [R3+URZ], R0 ;  /* 0x00000000030075a7 */ /* 0x000062000802017f */
[----:B------:R-:W-:Y:S05]  /*1720*/  @!P0 BRA `(.L_x_19) ;  /* 0x0000000000048947 */ /* 0x000fea0003800000 */
[----:B------:R-:W-:Y:S01]  /*1730*/  BPT.TRAP 0x1 ;  /* 0x000000040000795c */ /* 0x000fe20000300000 */
.L_x_19:
[----:B------:R-:W-:-:S05]  /*1740*/  IMAD.U32 R4, RZ, RZ, UR44 ;  /* 0x0000002cff047e24 */ /* 0x000fca000f8e00ff */
[----:B------:R-:W-:Y:S01]  /*1750*/  ISETP.GE.AND P2, PT, R4, 0x1, PT ;  /* 0x000000010400780c */ /* 0x000fe20003f46270 */
[----:B-1----:R-:W-:-:S12]  /*1760*/  @P1 BRA `(.L_x_20) ;  /* 0x0000000000081947 */ /* 0x002fd80003800000 */
[----:B------:R-:W1:Y:S02]  /*1770*/  SYNCS.PHASECHK.TRANS64.TRYWAIT P1, [R3+URZ], R0 ;  /* 0x00000000030075a7 */ /* 0x000e64000802017f */
[----:B-1----:R-:W-:Y:S05]  /*1780*/  @!P1 BRA `(.L_x_21) ;  /* 0x00000068002c9947 */ /* 0x002fea0003800000 */
.L_x_20:
[----:B------:R-:W-:Y:S05]  /*1790*/  WARPSYNC.ALL ;  /* 0x0000000000007948 */ /* 0x000fea0003800000 */
[----:B------:R-:W-:Y:S01]  /*17a0*/  R2UR UR4, R6 ;  /* 0x00000000060472ca */ /* 0x000fe200000e0000 */
[----:B------:R-:W-:Y:S01]  /*17b0*/  ULEA UR5, UR42, UR45, 0xa ;  /* 0x0000002d2a057291 */ /* 0x000fe2000f8e503f */
[----:B------:R-:W-:Y:S01]  /*17c0*/  WARPGROUP.ARRIVE ;  /* 0x00000000000079c5 */ /* 0x000fe20000000000 */
[----:B------:R-:W-:Y:S01]  /*17d0*/  UMOV UR9, 0x40000040 ;  /* 0x4000004000097882 */ /* 0x000fe20000000000 */
[----:B------:R-:W-:-:S04]  /*17e0*/  UMOV UR11, 0x40000040 ;  /* 0x40000040000b7882 */ /* 0x000fc80000000000 */
[----:B------:R-:W-:-:S05]  /*17f0*/  UMOV UR8, UR5 ;  /* 0x0000000500087c82 */ /* 0x000fca0008000000 */
[----:B------:R-:W-:-:S04]  /*1800*/  UIADD3 UR4, UR4, 0x1c180, URZ ;  /* 0x0001c18004047890 */ /* 0x000fc8000fffe03f */
[----:B------:R-:W-:-:S04]  /*1810*/  USHF.R.U32.HI UR4, URZ, 0x4, UR4 ;  /* 0x000000043f047899 */ /* 0x000fc80008011604 */
[----:B------:R-:W-:-:S04]  /*1820*/  ULOP3.LUT UR4, UR4, 0x3fff, URZ, 0xc0, !UPT ;  /* 0x00003fff04047892 */ /* 0x000fc8000f8ec03f */
[----:B------:R-:W-:-:S04]  /*1830*/  ULOP3.LUT UR4, UR4, 0x2000000, URZ, 0xfc, !UPT ;  /* 0x0200000004047892 */ /* 0x000fc8000f8efc3f */
[----:B------:R-:W-:-:S07]  /*1840*/  ULEA UR6, UR42, UR4, 0xa ;  /* 0x000000042a067291 */ /* 0x000fce000f8e503f */
[----:B------:R-:W-:Y:S02]  /*1850*/  UMOV UR10, UR6 ;  /* 0x00000006000a7c82 */ /* 0x000fe40008000000 */
[----:B------:R-:W-:Y:S01]  /*1860*/  HGMMA.64x128x16.F32 R24, gdesc[UR8].tnspA.tnspB, RZ, !UPT, gsb0 ;  /* 0x61e00000081879f0 */ /* 0x000fe2000c0008ff */
[----:B------:R-:W-:Y:S02]  /*1870*/  UIADD3 UR8, UR5, 0x80, URZ ;  /* 0x0000008005087890 */ /* 0x000fe4000fffe03f */
[----:B------:R-:W-:Y:S01]  /*1880*/  UIADD3 UR10, UR6, 0x80, URZ ;  /* 0x00000080060a7890 */ /* 0x000fe2000fffe03f */
[----:B------:R-:W-:Y:S01]  /*1890*/  UMOV UR9, 0x40000040 ;  /* 0x4000004000097882 */ /* 0x000fe20000000000 */
[----:B------:R-:W-:Y:S01]  /*18a0*/  UMOV UR11, 0x40000040 ;  /* 0x40000040000b7882 */ /* 0x000fe20000000000 */
[----:B------:R-:W-:Y:S02]  /*18b0*/  WARPGROUP.DEPBAR.LE gsb0, 0x0 ;  /* 0x00008000000079c5 */ /* 0x000fe40000010000 */
[----:B------:R-:W-:-:S06]  /*18c0*/  WARPGROUP.ARRIVE ;  /* 0x00000000000079c5 */ /* 0x000fcc0000000000 */
[----:B------:R-:W-:Y:S01]  /*18d0*/  HGMMA.64x128x16.F32 R24, gdesc[UR8].tnspA.tnspB, R24, gsb0 ;  /* 0x61e00000081879f0 */ /* 0x000fe20008000818 */
        /* <DEDUP_REMOVED lines=13> */
[----:B------:R-:W-:Y:S03]  /*19b0*/  HGMMA.64x128x16.F32 R24, gdesc[UR8].tnspA.tnspB, R24, gsb0 ;  /* 0x61e00000081879f0 */ /* 0x000fe60008000818 */
[----:B------:R-:W-:Y:S02]  /*19c0*/  WARPGROUP.DEPBAR.LE gsb0, 0x0 ;  /* 0x00008000000079c5 */ /* 0x000fe40000010000 */
[----:B------:R-:W-:Y:S05]  /*19d0*/  @!P2 BRA `(.L_x_22) ;  /* 0x000000040028a947 */ /* 0x000fea0003800000 */
[----:B------:R-:W-:Y:S01]  /*19e0*/  UIADD3 UR5, UR42, 0x1, URZ ;  /* 0x000000012a057890 */ /* 0x000fe2000fffe03f */
[----:B01----:R-:W-:Y:S02]  /*19f0*/  IMAD.U32 R0, RZ, RZ, UR44 ;  /* 0x0000002cff007e24 */ /* 0x003fe4000f8e00ff */
[----:B------:R-:W-:Y:S01]  /*1a00*/  IMAD.U32 R3, RZ, RZ, UR42 ;  /* 0x0000002aff037e24 */ /* 0x000fe2000f8e00ff */
[----:B------:R-:W-:-:S04]  /*1a10*/  UISETP.NE.AND UP0, UPT, UR5, 0x7, UPT ;  /* 0x000000070500788c */ /* 0x000fc8000bf05270 */
[----:B------:R-:W-:Y:S02]  /*1a20*/  USEL UR6, URZ, 0x1, UP0 ;  /* 0x000000013f067887 */ /* 0x000fe40008000000 */
[----:B------:R-:W-:Y:S02]  /*1a30*/  USEL UR5, UR5, URZ, UP0 ;  /* 0x0000003f05057287 */ /* 0x000fe40008000000 */
[----:B------:R-:W-:-:S06]  /*1a40*/  ULOP3.LUT UR6, UR40, UR6, URZ, 0x3c, !UPT ;  /* 0x0000000628067292 */ /* 0x000fcc000f8e3c3f */
[----:B------:R-:W-:-:S07]  /*1a50*/  IMAD.U32 R7, RZ, RZ, UR6 ;  /* 0x00000006ff077e24 */ /* 0x000fce000f8e00ff */
.L_x_29:
[----:B------:R-:W-:Y:S05]  /*1a60*/  @!P0 BRA `(.L_x_23) ;  /* 0x0000000000048947 */ /* 0x000fea0003800000 */
[----:B------:R-:W-:Y:S01]  /*1a70*/  BPT.TRAP 0x1 ;  /* 0x000000040000795c */ /* 0x000fe20000300000 */
.L_x_23:
[----:B------:R-:W0:Y:S01]  /*1a80*/  S2UR UR7, SR_CgaCtaId ;  /* 0x00000000000779c3 */ /* 0x000e220000008800 */
[----:B------:R-:W-:Y:S01]  /*1a90*/  UMOV UR6, 0x400 ;  /* 0x0000040000067882 */ /* 0x000fe20000000000 */
[----:B------:R-:W-:Y:S01]  /*1aa0*/  IMAD.U32 R5, RZ, RZ, UR5 ;  /* 0x00000005ff057e24 */ /* 0x000fe2000f8e00ff */
[----:B------:R-:W-:Y:S01]  /*1ab0*/  SHF.L.U32 R4, R7, 0x1f, RZ ;  /* 0x0000001f07047819 */ /* 0x000fe200000006ff */
[----:B0-----:R-:W-:-:S06]  /*1ac0*/  ULEA UR6, UR7, UR6, 0x18 ;  /* 0x0000000607067291 */ /* 0x001fcc000f8ec03f */
[----:B------:R-:W-:-:S04]  /*1ad0*/  IMAD.U32 R6, RZ, RZ, UR6 ;  /* 0x00000006ff067e24 */ /* 0x000fc8000f8e00ff */
[----:B------:R-:W-:-:S04]  /*1ae0*/  IMAD R5, R5, 0x8, R6 ;  /* 0x0000000805057824 */ /* 0x000fc800078e0206 */
[----:B------:R0:W1:Y:S01]  /*1af0*/  SYNCS.PHASECHK.TRANS64.TRYWAIT P1, [R5+URZ], R4 ;  /* 0x00000004050075a7 */ /* 0x000062000802017f */
[----:B------:R-:W-:Y:S05]  /*1b00*/  @!P0 BRA `(.L_x_24) ;  /* 0x0000000000048947 */ /* 0x000fea0003800000 */
[----:B------:R-:W-:Y:S01]  /*1b10*/  BPT.TRAP 0x1 ;  /* 0x000000040000795c */ /* 0x000fe20000300000 */
.L_x_24:
[----:B-1----:R-:W-:Y:S05]  /*1b20*/  @P1 BRA `(.L_x_25) ;  /* 0x0000000000081947 */ /* 0x002fea0003800000 */
[----:B------:R-:W1:Y:S02]  /*1b30*/  SYNCS.PHASECHK.TRANS64.TRYWAIT P1, [R5+URZ], R4 ;  /* 0x00000004050075a7 */ /* 0x000e64000802017f */
[----:B-1----:R-:W-:Y:S05]  /*1b40*/  @!P1 BRA `(.L_x_26) ;  /* 0x0000006400509947 */ /* 0x002fea0003800000 */
.L_x_25:
[----:B------:R-:W-:Y:S01]  /*1b50*/  ULEA UR6, UR5, UR45, 0xa ;  /* 0x0000002d05067291 */ /* 0x000fe2000f8e503f */
[----:B------:R-:W-:Y:S01]  /*1b60*/  WARPGROUP.ARRIVE ;  /* 0x00000000000079c5 */ /* 0x000fe20000000000 */
[----:B------:R-:W-:Y:S01]  /*1b70*/  ULEA UR7, UR5, UR4, 0xa ;  /* 0x0000000405077291 */ /* 0x000fe2000f8e503f */
[----:B------:R-:W-:Y:S01]  /*1b80*/  UMOV UR9, 0x40000040 ;  /* 0x4000004000097882 */ /* 0x000fe20000000000 */
[----:B------:R-:W-:-:S03]  /*1b90*/  UMOV UR11, 0x40000040 ;  /* 0x40000040000b7882 */ /* 0x000fc60000000000 */
[----:B------:R-:W-:Y:S02]  /*1ba0*/  UMOV UR8, UR6 ;  /* 0x0000000600087c82 */ /* 0x000fe40008000000 */
[----:B------:R-:W-:Y:S02]  /*1bb0*/  UMOV UR10, UR7 ;  /* 0x00000007000a7c82 */ /* 0x000fe40008000000 */
[----:B------:R-:W-:Y:S01]  /*1bc0*/  HGMMA.64x128x16.F32 R24, gdesc[UR8].tnspA.tnspB, R24, gsb0 ;  /* 0x61e00000081879f0 */ /* 0x000fe20008000818 */
[----:B------:R-:W-:Y:S02]  /*1bd0*/  UIADD3 UR8, UR6, 0x80, URZ ;  /* 0x0000008006087890 */ /* 0x000fe4000fffe03f */
[----:B------:R-:W-:Y:S01]  /*1be0*/  UIADD3 UR10, UR7, 0x80, URZ ;  /* 0x00000080070a7890 */ /* 0x000fe2000fffe03f */
[----:B------:R-:W-:Y:S01]  /*1bf0*/  UMOV UR9, 0x40000040 ;  /* 0x4000004000097882 */ /* 0x000fe20000000000 */
[----:B------:R-:W-:Y:S01]  /*1c00*/  UMOV UR11, 0x40000040 ;  /* 0x40000040000b7882 */ /* 0x000fe20000000000 */
[----:B------:R-:W-:-:S02]  /*1c10*/  WARPGROUP.DEPBAR.LE gsb0, 0x0 ;  /* 0x00008000000079c5 */ /* 0x000fc40000010000 */
        /* <DEDUP_REMOVED lines=18> */
[----:B------:R-:W-:Y:S01]  /*1d40*/  BPT.TRAP 0x1 ;  /* 0x000000040000795c */ /* 0x000fe20000300000 */
.L_x_27:
[----:B------:R-:W-:-:S13]  /*1d50*/  ISETP.NE.AND P1, PT, R102, RZ, PT ;  /* 0x000000ff6600720c */ /* 0x000fda0003f25270 */
[----:B01----:R-:W-:-:S04]  /*1d60*/  @P1 IMAD R4, R3, 0x8, R6 ;  /* 0x0000000803041824 */ /* 0x003fc800078e0206 */
[----:B------:R-:W-:-:S05]  /*1d70*/  @P1 VIADD R4, R4, 0x38 ;  /* 0x0000003804041836 */ /* 0x000fca0000000000 */
[----:B------:R-:W-:-:S04]  /*1d80*/  @P1 PRMT R4, R19, 0x654, R4 ;  /* 0x0000065413041816 */ /* 0x000fc80000000004 */
[----:B------:R0:W-:Y:S01]  /*1d90*/  @P1 SYNCS.ARRIVE.TRANS64.RED.A1T0 RZ, [R4+URZ], RZ ;  /* 0x000000ff04ff19a7 */ /* 0x0001e2000810043f */
[----:B------:R-:W-:-:S13]  /*1da0*/  ISETP.GT.U32.AND P1, PT, R18, 0x1, PT ;  /* 0x000000011200780c */ /* 0x000fda0003f24070 */
[----:B0-----:R-:W-:Y:S05]  /*1db0*/  @P1 BRA `(.L_x_28) ;  /* 0x0000000000041947 */ /* 0x001fea0003800000 */
[----:B------:R-:W-:Y:S01]  /*1dc0*/  BPT.TRAP 0x1 ;  /* 0x000000040000795c */ /* 0x000fe20000300000 */
.L_x_28:
[----:B------:R-:W-:Y:S01]  /*1dd0*/  UIADD3 UR5, UR5, 0x1, URZ ;  /* 0x0000000105057890 */ /* 0x000fe2000fffe03f */
[C---:B------:R-:W-:Y:S01]  /*1de0*/  ISETP.GT.AND P2, PT, R0.reuse, 0x1, PT ;  /* 0x000000010000780c */ /* 0x040fe20003f44270 */
[----:B------:R-:W-:Y:S02]  /*1df0*/  VIADD R3, R3, 0x1 ;  /* 0x0000000103037836 */ /* 0x000fe40000000000 */
[----:B------:R-:W-:Y:S01]  /*1e00*/  UISETP.NE.AND UP0, UPT, UR5, 0x7, UPT ;  /* 0x000000070500788c */ /* 0x000fe2000bf05270 */
[----:B------:R-:W-:Y:S02]  /*1e10*/  VIADD R0, R0, 0xffffffff ;  /* 0xffffffff00007836 */ /* 0x000fe40000000000 */
[C---:B------:R-:W-:Y:S01]  /*1e20*/  ISETP.NE.AND P1, PT, R3.reuse, 0x7, PT ;  /* 0x000000070300780c */ /* 0x040fe20003f25270 */
[----:B------:R-:W-:Y:S02]  /*1e30*/  USEL UR6, URZ, 0x1, UP0 ;  /* 0x000000013f067887 */ /* 0x000fe40008000000 */
[----:B------:R-:W-:Y:S01]  /*1e40*/  USEL UR5, UR5, URZ, UP0 ;  /* 0x0000003f05057287 */ /* 0x000fe20008000000 */
[----:B------:R-:W-:-:S03]  /*1e50*/  SEL R3, R3, RZ, P1 ;  /* 0x000000ff03037207 */ /* 0x000fc60000800000 */
[----:B------:R-:W-:Y:S01]  /*1e60*/  LOP3.LUT R7, R7, UR6, RZ, 0x3c, !PT ;  /* 0x0000000607077c12 */ /* 0x000fe2000f8e3cff */
[----:B------:R-:W-:Y:S07]  /*1e70*/  @P2 BRA `(.L_x_29) ;  /* 0xfffffff800f82947 */ /* 0x000fee000383ffff */
.L_x_22:
[----:B01----:R-:W0:Y:S02]  /*1e80*/  LDC R0, c[0x0][0x28c] ;  /* 0x0000a300ff007b82 */ /* 0x003e240000000800 */
[----:B0-----:R-:W-:-:S13]  /*1e90*/  ISETP.GE.AND P1, PT, R0, 0x1, PT ;  /* 0x000000010000780c */ /* 0x001fda0003f26270 */
[----:B------:R-:W-:Y:S05]  /*1ea0*/  @!P1 BRA `(.L_x_30) ;  /* 0x0000000000509947 */ /* 0x000fea0003800000 */
[----:B------:R-:W-:Y:S05]  /*1eb0*/  @!P0 BRA `(.L_x_31) ;  /* 0x0000000000048947 */ /* 0x000fea0003800000 */
[----:B------:R-:W-:Y:S01]  /*1ec0*/  BPT.TRAP 0x1 ;  /* 0x000000040000795c */ /* 0x000fe20000300000 */
.L_x_31:
[----:B------:R-:W-:Y:S01]  /*1ed0*/  ISETP.NE.AND P1, PT, R102, RZ, PT ;  /* 0x000000ff6600720c */ /* 0x000fe20003f25270 */
[----:B------:R-:W-:Y:S01]  /*1ee0*/  BSSY B0, `(.L_x_32) ;  /* 0x000000e000007945 */ /* 0x000fe20003800000 */
[----:B------:R-:W-:-:S11]  /*1ef0*/  ISETP.GT.U32.AND P0, PT, R18, 0x1, PT ;  /* 0x000000011200780c */ /* 0x000fd60003f04070 */
[----:B------:R-:W-:Y:S05]  /*1f00*/  @!P1 BRA `(.L_x_33) ;  /* 0x00000000002c9947 */ /* 0x000fea0003800000 */
[----:B------:R-:W-:-:S04]  /*1f10*/  UIADD3 UR6, UR44, UR42, URZ ;  /* 0x0000002a2c067290 */ /* 0x000fc8000fffe03f */
[----:B------:R-:W-:-:S04]  /*1f20*/  UIMAD.WIDE.U32 UR4, UR6, 0x24924925, URZ ;  /* 0x24924925060478a5 */ /* 0x000fc8000f8e003f */
[----:B------:R-:W-:-:S04]  /*1f30*/  UIADD3 UR4, UR6, -UR5, URZ ;  /* 0x8000000506047290 */ /* 0x000fc8000fffe03f */
[----:B------:R-:W-:-:S04]  /*1f40*/  ULEA.HI UR4, UR4, UR5, URZ, 0x1f ;  /* 0x0000000504047291 */ /* 0x000fc8000f8ff83f */
[----:B------:R-:W-:-:S04]  /*1f50*/  USHF.R.U32.HI UR4, URZ, 0x2, UR4 ;  /* 0x000000023f047899 */ /* 0x000fc80008011604 */
[----:B------:R-:W-:-:S06]  /*1f60*/  UIMAD UR4, UR4, -0x7, UR6 ;  /* 0xfffffff9040478a4 */ /* 0x000fcc000f8e0206 */
[----:B------:R-:W-:-:S04]  /*1f70*/  IMAD.U32 R3, RZ, RZ, UR4 ;  /* 0x00000004ff037e24 */ /* 0x000fc8000f8e00ff */
[----:B------:R-:W-:-:S04]  /*1f80*/  IMAD R0, R3, 0x8, R6 ;  /* 0x0000000803007824 */ /* 0x000fc800078e0206 */
[----:B------:R-:W-:-:S05]  /*1f90*/  VIADD R0, R0, 0x38 ;  /* 0x0000003800007836 */ /* 0x000fca0000000000 */
[----:B------:R-:W-:-:S04]  /*1fa0*/  PRMT R0, R19, 0x654, R0 ;  /* 0x0000065413007816 */ /* 0x000fc80000000000 */
[----:B------:R0:W-:Y:S03]  /*1fb0*/  SYNCS.ARRIVE.TRANS64.RED.A1T0 RZ, [R0+URZ], RZ ;  /* 0x000000ff00ff79a7 */ /* 0x0001e6000810043f */
.L_x_33:
[----:B------:R-:W-:Y:S05]  /*1fc0*/  BSYNC B0 ;  /* 0x0000000000007941 */ /* 0x000fea0003800000 */
.L_x_32:
[----:B------:R-:W-:Y:S05]  /*1fd0*/  @P0 BRA `(.L_x_30) ;  /* 0x0000000000040947 */ /* 0x000fea0003800000 */
[----:B------:R-:W-:Y:S01]  /*1fe0*/  BPT.TRAP 0x1 ;  /* 0x000000040000795c */ /* 0x000fe20000300000 */
.L_x_30:
[----:B------:R-:W-:Y:S01]  /*1ff0*/  UISETP.GE.U32.AND UP1, UPT, UR43, 0x7, UPT ;  /* 0x000000072b00788c */ /* 0x000fe2000bf26070 */
[----:B------:R-:W-:Y:S01]  /*2000*/  IMAD.SHL.U32 R3, R100, 0x80, RZ ;  /* 0x0000008064037824 */ /* 0x000fe200078e00ff */
[----:B------:R-:W-:Y:S01]  /*2010*/  UIADD3 UR42, UR43, UR42, URZ ;  /* 0x0000002a2b2a7290 */ /* 0x000fe2000fffe03f */
[----:B------:R-:W-:Y:S01]  /*2020*/  SHF.R.S32.HI R13, RZ, 0x1f, R99 ;  /* 0x0000001fff0d7819 */ /* 0x000fe20000011463 */
[----:B------:R-:W-:Y:S01]  /*2030*/  ULDC UR10, c[0x0][0x288] ;  /* 0x0000a200000a7ab9 */ /* 0x000fe20000000800 */
[----:B------:R-:W-:Y:S01]  /*2040*/  IMAD.SHL.U32 R7, R101, 0x80, RZ ;  /* 0x0000008065077824 */ /* 0x000fe200078e00ff */
[C---:B------:R-:W-:Y:S01]  /*2050*/  LOP3.LUT R8, R3.reuse, 0x6, R94, 0xf8, !PT ;  /* 0x0000000603087812 */ /* 0x040fe200078ef85e */
[----:B------:R-:W-:Y:S01]  /*2060*/  UISETP.GT.U32.AND UP0, UPT, UR42, 0x6, UPT ;  /* 0x000000062a00788c */ /* 0x000fe2000bf04070 */
[----:B------:R-:W-:Y:S01]  /*2070*/  ISETP.GE.AND P0, PT, R3, UR10, PT ;  /* 0x0000000a03007c0c */ /* 0x000fe2000bf06270 */
[----:B------:R-:W-:Y:S01]  /*2080*/  ULDC.64 UR6, c[0x0][0x5d0] ;  /* 0x0001740000067ab9 */ /* 0x000fe20000000a00 */
[----:B------:R-:W-:Y:S01]  /*2090*/  ULDC UR11, c[0x0][0x284] ;  /* 0x0000a100000b7ab9 */ /* 0x000fe20000000800 */
[----:B------:R-:W-:Y:S01]  /*20a0*/  @UP1 UIMAD.WIDE.U32 UR4, UR42, 0x24924925, URZ ;  /* 0x249249252a0418a5 */ /* 0x000fe2000f8e003f */
[----:B------:R-:W-:Y:S01]  /*20b0*/  SHF.R.S32.HI R9, RZ, 0x1f, R8 ;  /* 0x0000001fff097819 */ /* 0x000fe20000011408 */
[----:B0-----:R-:W-:Y:S01]  /*20c0*/  IMAD R0, R13, UR6, RZ ;  /* 0x000000060d007c24 */ /* 0x001fe2000f8e02ff */
[----:B------:R-:W-:Y:S01]  /*20d0*/  UISETP.LT.U32.AND UP0, UPT, UR43, 0x7, UP0 ;  /* 0x000000072b00788c */ /* 0x000fe20008701070 */
[----:B------:R-:W-:Y:S01]  /*20e0*/  ISETP.GE.OR P0, PT, R7, UR11, P0 ;  /* 0x0000000b07007c0c */ /* 0x000fe20008706670 */
[----:B------:R-:W-:Y:S01]  /*20f0*/  @UP1 UIADD3 UR4, UR42, -UR5, URZ ;  /* 0x800000052a041290 */ /* 0x000fe2000fffe03f */
[C---:B------:R-:W-:Y:S01]  /*2100*/  IMAD R11, R99.reuse, UR7, R0 ;  /* 0x00000007630b7c24 */ /* 0x040fe2000f8e0200 */
[----:B------:R-:W-:Y:S01]  /*2110*/  ULDC.64 UR8, c[0x0][0x5c8] ;  /* 0x0001720000087ab9 */ /* 0x000fe20000000a00 */
[----:B------:R-:W-:Y:S01]  /*2120*/  IMAD.WIDE.U32 R4, R99, UR6, R8 ;  /* 0x0000000663047c25 */ /* 0x000fe2000f8e0008 */
[----:B------:R-:W-:-:S02]  /*2130*/  USEL UR6, URZ, 0x1, !UP0 ;  /* 0x000000013f067887 */ /* 0x000fc4000c000000 */
[----:B------:R-:W-:Y:S01]  /*2140*/  @UP1 ULEA.HI UR4, UR4, UR5, URZ, 0x1f ;  /* 0x0000000504041291 */ /* 0x000fe2000f8ff83f */
[----:B------:R-:W-:Y:S01]  /*2150*/  IMAD.WIDE R100, R101, 0x80, R22 ;  /* 0x0000008065647825 */ /* 0x000fe200078e0216 */
[----:B------:R-:W-:Y:S02]  /*2160*/  ULOP3.LUT UR40, UR40, UR6, URZ, 0x3c, !UPT ;  /* 0x0000000628287292 */ /* 0x000fe4000f8e3c3f */
[----:B------:R-:W-:Y:S01]  /*2170*/  @UP1 USHF.R.U32.HI UR4, URZ, 0x2, UR4 ;  /* 0x000000023f041899 */ /* 0x000fe20008011604 */
[----:B------:R-:W-:Y:S02]  /*2180*/  IMAD.IADD R5, R5, 0x1, R11 ;  /* 0x0000000105057824 */ /* 0x000fe400078e020b */
[----:B------:R-:W-:Y:S01]  /*2190*/  IMAD R11, R101, UR8, RZ ;  /* 0x00000008650b7c24 */ /* 0x000fe2000f8e02ff */
[----:B------:R-:W-:Y:S01]  /*21a0*/  @UP1 ULOP3.LUT UR40, UR40, 0x1, UR4, 0x78, !UPT ;  /* 0x0000000128281892 */ /* 0x000fe2000f8e7804 */
[----:B------:R-:W-:-:S04]  /*21b0*/  IMAD.WIDE.U32 R104, R100, UR8, R4 ;  /* 0x0000000864687c25 */ /* 0x000fc8000f8e0004 */
[----:B------:R-:W-:Y:S02]  /*21c0*/  IMAD R11, R100, UR9, R11 ;  /* 0x00000009640b7c24 */ /* 0x000fe4000f8e020b */
[----:B------:R-:W-:Y:S01]  /*21d0*/  IMAD.MOV.U32 R0, RZ, RZ, -0x1 ;  /* 0xffffffffff007424 */ /* 0x000fe200078e00ff */
[----:B------:R-:W-:Y:S06]  /*21e0*/  @P0 BRA `(.L_x_34) ;  /* 0x0000004000040947 */ /* 0x000fec0003800000 */
[----:B-----5:R-:W-:Y:S01]  /*21f0*/  FSETP.NEU.AND P1, PT, R89, RZ, PT ;  /* 0x000000ff5900720b */ /* 0x020fe20003f2d000 */
[----:B------:R-:W-:Y:S01]  /*2200*/  IMAD.IADD R4, R93, 0x1, -R3 ;  /* 0x000000015d047824 */ /* 0x000fe200078e0a03 */
[----:B------:R-:W-:Y:S01]  /*2210*/  BSSY B0, `(.L_x_34) ;  /* 0x00003fe000007945 */ /* 0x000fe20003800000 */
[----:B------:R-:W-:Y:S02]  /*2220*/  IMAD.IADD R3, R98, 0x1, -R7 ;  /* 0x0000000162037824 */ /* 0x000fe400078e0a07 */
[----:B------:R-:W-:Y:S01]  /*2230*/  IMAD.IADD R115, R105, 0x1, R11 ;  /* 0x0000000169737824 */ /* 0x000fe200078e020b */
[----:B------:R-:W-:-:S04]  /*2240*/  ISETP.GT.AND P0, PT, R4, RZ, PT ;  /* 0x000000ff0400720c */ /* 0x000fc80003f04270 */
[----:B------:R-:W-:-:S03]  /*2250*/  ISETP.GT.AND P3, PT, R3, RZ, P0 ;  /* 0x000000ff0300720c */ /* 0x000fc60000764270 */
[----:B------:R-:W-:Y:S10]  /*2260*/  @!P1 BRA `(.L_x_35) ;  /* 0x0000002c00289947 */ /* 0x000ff40003800000 */
[----:B------:R-:W0:Y:S01]  /*2270*/  LDC.64 R108, c[0x0][0x5b8] ;  /* 0x00016e00ff6c7b82 */ /* 0x000e220000000a00 */
[----:B------:R-:W-:-:S07]  /*2280*/  ULDC.64 UR4, c[0x0][0x5c0] ;  /* 0x0001700000047ab9 */ /* 0x000fce0000000a00 */
[----:B------:R-:W1:Y:S08]  /*2290*/  LDC.64 R110, c[0x0][0x5b0] ;  /* 0x00016c00ff6e7b82 */ /* 0x000e700000000a00 */
[----:B------:R-:W2:Y:S01]  /*22a0*/  LDC.64 R112, c[0x0][0x5a8] ;  /* 0x00016a00ff707b82 */ /* 0x000ea20000000a00 */
[-C--:B0-----:R-:W-:Y:S02]  /*22b0*/  IMAD R6, R13, R108.reuse, RZ ;  /* 0x0000006c0d067224 */ /* 0x081fe400078e02ff */
[----:B------:R-:W-:-:S04]  /*22c0*/  IMAD.WIDE.U32 R106, R99, R108, R8 ;  /* 0x0000006c636a7225 */ /* 0x000fc800078e0008 */
[----:B------:R-:W-:Y:S02]  /*22d0*/  IMAD R105, R99, R109, R6 ;  /* 0x0000006d63697224 */ /* 0x000fe400078e0206 */
[-C--:B-1----:R-:W-:Y:S02]  /*22e0*/  IMAD R5, R101, R110.reuse, RZ ;  /* 0x0000006e65057224 */ /* 0x082fe400078e02ff */
[----:B------:R-:W-:Y:S02]  /*22f0*/  IMAD.IADD R13, R107, 0x1, R105 ;  /* 0x000000016b0d7824 */ /* 0x000fe400078e0269 */
[----:B------:R-:W-:Y:S02]  /*2300*/  IMAD.MOV.U32 R12, RZ, RZ, R106 ;  /* 0x000000ffff0c7224 */ /* 0x000fe400078e006a */
[C---:B------:R-:W-:Y:S02]  /*2310*/  IMAD R109, R100.reuse, R111, R5 ;  /* 0x0000006f646d7224 */ /* 0x040fe400078e0205 */
[----:B------:R-:W-:-:S04]  /*2320*/  IMAD.WIDE.U32 R6, R100, R110, R12 ;  /* 0x0000006e64067225 */ /* 0x000fc800078e000c */
[----:B------:R-:W-:Y:S01]  /*2330*/  IMAD.IADD R5, R7, 0x1, R109 ;  /* 0x0000000107057824 */ /* 0x000fe200078e026d */
[----:B--2---:R-:W-:-:S04]  /*2340*/  LEA R14, P1, R6, R112, 0x1 ;  /* 0x00000070060e7211 */ /* 0x004fc800078208ff */
[----:B------:R-:W-:-:S05]  /*2350*/  LEA.HI.X R15, R6, R113, R5, 0x1, P1 ;  /* 0x00000071060f7211 */ /* 0x000fca00008f0c05 */
[----:B------:R0:W2:Y:S01]  /*2360*/  @P3 LDG.E.LTC128B.U16 R5, desc[UR36][R14.64] ;  /* 0x000000240e053981 */ /* 0x0000a2000c1e1520 */
[----:B------:R-:W-:Y:S01]  /*2370*/  IMAD.WIDE.U32 R6, R100, R110, R8 ;  /* 0x0000006e64067225 */ /* 0x000fe200078e0008 */
[----:B------:R-:W-:Y:S03]  /*2380*/  BSSY B1, `(.L_x_36) ;  /* 0x0000013000017945 */ /* 0x000fe60003800000 */
[----:B------:R-:W-:Y:S02]  /*2390*/  IMAD.IADD R7, R109, 0x1, R7 ;  /* 0x000000016d077824 */ /* 0x000fe400078e0207 */
[----:B------:R-:W-:Y:S01]  /*23a0*/  IMAD.WIDE.U32 R20, R99, R108, R6 ;  /* 0x0000006c63147225 */ /* 0x000fe200078e0006 */
[----:B0-----:R-:W-:-:S03]  /*23b0*/  SHF.L.U64.HI R15, R110, 0x3, R111 ;  /* 0x000000036e0f7819 */ /* 0x001fc6000001026f */
[----:B------:R-:W-:Y:S01]  /*23c0*/  IMAD.IADD R7, R105, 0x1, R21 ;  /* 0x0000000169077824 */ /* 0x000fe200078e0215 */
[----:B------:R-:W-:Y:S01]  /*23d0*/  LEA R6, P4, R20, R112, 0x1 ;  /* 0x0000007014067211 */ /* 0x000fe200078808ff */
[----:B------:R-:W-:-:S03]  /*23e0*/  IMAD.SHL.U32 R14, R110, 0x8, RZ ;  /* 0x000000086e0e7824 */ /* 0x000fc600078e00ff */
[----:B------:R-:W-:Y:S01]  /*23f0*/  LEA.HI.X R7, R20, R113, R7, 0x1, P4 ;  /* 0x0000007114077211 */ /* 0x000fe200020f0c07 */
[----:B--2---:R-:W-:-:S05]  /*2400*/  HADD2.F32 R10, -RZ, R5.H0_H0 ;  /* 0x20000005ff0a7230 */ /* 0x004fca0000004100 */
[----:B------:R-:W-:Y:S01]  /*2410*/  FMUL R11, R10, R89 ;  /* 0x000000590a0b7220 */ /* 0x000fe20000400000 */
[----:B------:R-:W-:-:S03]  /*2420*/  LEA R10, P1, R104, UR4, 0x1 ;  /* 0x00000004680a7c11 */ /* 0x000fc6000f8208ff */
[----:B------:R-:W-:Y:S01]  /*2430*/  FFMA R24, R24, R88, R11 ;  /* 0x0000005818187223 */ /* 0x000fe2000000000b */
[----:B------:R-:W-:Y:S02]  /*2440*/  LEA.HI.X R11, R104, UR5, R115, 0x1, P1 ;  /* 0x00000005680b7c11 */ /* 0x000fe400088f0c73 */
[----:B------:R-:W-:Y:S02]  /*2450*/  ISETP.GT.AND P1, PT, R4, 0x1, PT ;  /* 0x000000010400780c */ /* 0x000fe40003f24270 */
[----:B------:R-:W-:Y:S02]  /*2460*/  F2FP.F16.F32.PACK_AB R24, RZ, R24 ;  /* 0x00000018ff18723e */ /* 0x000fe400000000ff */
[----:B------:R-:W-:-:S03]  /*2470*/  ISETP.GT.AND P2, PT, R3, RZ, P1 ;  /* 0x000000ff0300720c */ /* 0x000fc60000f44270 */
[----:B------:R0:W-:Y:S10]  /*2480*/  @P3 STG.E.U16 desc[UR36][R10.64], R24 ;  /* 0x000000180a003986 */ /* 0x0001f4000c101524 */
[----:B------:R-:W-:Y:S05]  /*2490*/  @!P2 BRA `(.L_x_37) ;  /* 0x000000000004a947 */ /* 0x000fea0003800000 */
[----:B------:R1:W5:Y:S02]  /*24a0*/  LDG.E.LTC128B.U16 R5, desc[UR36][R6.64+0x2] ;  /* 0x0000022406057981 */ /* 0x000364000c1e1520 */
.L_x_37:
[----:B------:R-:W-:Y:S05]  /*24b0*/  BSYNC B1 ;  /* 0x0000000000017941 */ /* 0x000fea0003800000 */
.L_x_36:
[----:B-----5:R-:W-:Y:S01]  /*24c0*/  HADD2.F32 R12, -RZ, R5.H0_H0 ;  /* 0x20000005ff0c7230 */ /* 0x020fe20000004100 */
[----:B------:R-:W-:Y:S01]  /*24d0*/  ISETP.GT.AND P0, PT, R3, 0x8, P0 ;  /* 0x000000080300780c */ /* 0x000fe20000704270 */
[----:B------:R-:W-:Y:S01]  /*24e0*/  IMAD.WIDE.U32 R20, R100, R110, R14 ;  /* 0x0000006e64147225 */ /* 0x000fe200078e000e */
[----:B0-----:R-:W-:-:S03]  /*24f0*/  PRMT R24, R5, 0x7610, R24 ;  /* 0x0000761005187816 */ /* 0x001fc60000000018 */
[----:B------:R-:W-:Y:S01]  /*2500*/  FMUL R12, R12, R89 ;  /* 0x000000590c0c7220 */ /* 0x000fe20000400000 */
[----:B------:R-:W-:Y:S01]  /*2510*/  IMAD.IADD R109, R109, 0x1, R21 ;  /* 0x000000016d6d7824 */ /* 0x000fe200078e0215 */
[----:B------:R-:W-:Y:S02]  /*2520*/  IADD3 R106, P3, R106, R20, RZ ;  /* 0x000000146a6a7210 */ /* 0x000fe40007f7e0ff */
[----:B------:R-:W-:-:S03]  /*2530*/  FFMA R12, R25, R88, R12 ;  /* 0x00000058190c7223 */ /* 0x000fc6000000000c */
[----:B------:R-:W-:Y:S01]  /*2540*/  IMAD.X R13, R109, 0x1, R13, P3 ;  /* 0x000000016d0d7824 */ /* 0x000fe200018e060d */
[C---:B------:R-:W-:Y:S02]  /*2550*/  LEA R14, P3, R106.reuse, R112, 0x1 ;  /* 0x000000706a0e7211 */ /* 0x040fe400078608ff */
[----:B------:R-:W-:Y:S02]  /*2560*/  F2FP.F16.F32.PACK_AB R12, RZ, R12 ;  /* 0x0000000cff0c723e */ /* 0x000fe400000000ff */
[----:B------:R-:W-:Y:S02]  /*2570*/  LEA.HI.X R15, R106, R113, R13, 0x1, P3 ;  /* 0x000000716a0f7211 */ /* 0x000fe400018f0c0d */
[----:B------:R-:W-:-:S05]  /*2580*/  PRMT R21, R12, 0x7610, R21 ;  /* 0x000076100c157816 */ /* 0x000fca0000000015 */
[----:B------:R0:W-:Y:S04]  /*2590*/  @P2 STG.E.U16 desc[UR36][R10.64+0x2], R21 ;  /* 0x000002150a002986 */ /* 0x0001e8000c101524 */
[----:B------:R-:W2:Y:S01]  /*25a0*/  @P0 LDG.E.LTC128B.U16 R24, desc[UR36][R14.64] ;  /* 0x000000240e180981 */ /* 0x000ea2000c1e1520 */
[----:B------:R-:W-:Y:S01]  /*25b0*/  IADD3 R20, P2, R8, R20, RZ ;  /* 0x0000001408147210 */ /* 0x000fe20007f5e0ff */
[----:B------:R-:W-:Y:S01]  /*25c0*/  BSSY B1, `(.L_x_38) ;  /* 0x0000011000017945 */ /* 0x000fe20003800000 */
[C---:B------:R-:W-:Y:S02]  /*25d0*/  SHF.L.U64.HI R13, R90.reuse, 0x1, R91 ;  /* 0x000000015a0d7819 */ /* 0x040fe4000001025b */
[----:B------:R-:W-:Y:S01]  /*25e0*/  ISETP.GT.AND P1, PT, R3, 0x8, P1 ;  /* 0x000000080300780c */ /* 0x000fe20000f24270 */
[----:B0-----:R-:W-:Y:S01]  /*25f0*/  IMAD.X R21, R9, 0x1, R109, P2 ;  /* 0x0000000109157824 */ /* 0x001fe200010e066d */
[----:B------:R-:W-:Y:S01]  /*2600*/  LEA R12, P2, R90, R10, 0x1 ;  /* 0x0000000a5a0c7211 */ /* 0x000fe200078408ff */
[----:B------:R-:W-:-:S04]  /*2610*/  IMAD.WIDE.U32 R20, R99, R108, R20 ;  /* 0x0000006c63147225 */ /* 0x000fc800078e0014 */
[----:B------:R-:W-:Y:S02]  /*2620*/  IMAD.X R13, R13, 0x1, R11, P2 ;  /* 0x000000010d0d7824 */ /* 0x000fe400010e060b */
[----:B------:R-:W-:Y:S02]  /*2630*/  IMAD.IADD R9, R105, 0x1, R21 ;  /* 0x0000000169097824 */ /* 0x000fe400078e0215 */
[----:B--2---:R-:W-:-:S05]  /*2640*/  HADD2.F32 R8, -RZ, R24.H0_H0 ;  /* 0x20000018ff087230 */ /* 0x004fca0000004100 */
[----:B------:R-:W-:Y:S01]  /*2650*/  FMUL R5, R8, R89 ;  /* 0x0000005908057220 */ /* 0x000fe20000400000 */
[----:B------:R-:W-:-:S03]  /*2660*/  LEA R8, P3, R20, R112, 0x1 ;  /* 0x0000007014087211 */ /* 0x000fc600078608ff */
[----:B------:R-:W-:Y:S01]  /*2670*/  FFMA R5, R26, R88, R5 ;  /* 0x000000581a057223 */ /* 0x000fe20000000005 */
[----:B------:R-:W-:-:S04]  /*2680*/  LEA.HI.X R9, R20, R113, R9, 0x1, P3 ;  /* 0x0000007114097211 */ /* 0x000fc800018f0c09 */
[----:B------:R-:W-:-:S05]  /*2690*/  F2FP.F16.F32.PACK_AB R5, RZ, R5 ;  /* 0x00000005ff05723e */ /* 0x000fca00000000ff */
[----:B------:R0:W-:Y:S01]  /*26a0*/  @P0 STG.E.U16 desc[UR36][R12.64], R5 ;  /* 0x000000050c000986 */ /* 0x0001e2000c101524 */
[----:B------:R-:W-:Y:S05]  /*26b0*/  @!P1 BRA `(.L_x_39) ;  /* 0x0000000000049947 */ /* 0x000fea0003800000 */
[----:B------:R2:W5:Y:S02]  /*26c0*/  LDG.E.LTC128B.U16 R24, desc[UR36][R8.64+0x2] ;  /* 0x0000022408187981 */ /* 0x000564000c1e1520 */
.L_x_39:
[----:B------:R-:W-:Y:S05]  /*26d0*/  BSYNC B1 ;  /* 0x0000000000017941 */ /* 0x000fea0003800000 */
.L_x_38:
[----:B-----5:R-:W-:Y:S01]  /*26e0*/  HADD2.F32 R14, -RZ, R24.H0_H0 ;  /* 0x20000018ff0e7230 */ /* 0x020fe20000004100 */
[----:B------:R-:W-:Y:S01]  /*26f0*/  ISETP.GT.AND P0, PT, R4, 0x8, PT ;  /* 0x000000080400780c */ /* 0x000fe20003f04270 */
[----:B------:R-:W-:Y:S03]  /*2700*/  BSSY B1, `(.L_x_40) ;  /* 0x0000008000017945 */ /* 0x000fe60003800000 */
[----:B------:R-:W-:Y:S01]  /*2710*/  FMUL R14, R14, R89 ;  /* 0x000000590e0e7220 */ /* 0x000fe20000400000 */
[----:B------:R-:W-:-:S03]  /*2720*/  ISETP.GT.AND P2, PT, R3, RZ, P0 ;  /* 0x000000ff0300720c */ /* 0x000fc60000744270 */
[----:B------:R-:W-:-:S05]  /*2730*/  FFMA R14, R27, R88, R14 ;  /* 0x000000581b0e7223 */ /* 0x000fca000000000e */
[----:B------:R-:W-:-:S05]  /*2740*/  F2FP.F16.F32.PACK_AB R14, RZ, R14 ;  /* 0x0000000eff0e723e */ /* 0x000fca00000000ff */
[----:B------:R3:W-:Y:S01]  /*2750*/  @P1 STG.E.U16 desc[UR36][R12.64+0x2], R14 ;  /* 0x0000020e0c001986 */ /* 0x0007e2000c101524 */
[----:B------:R-:W-:Y:S05]  /*2760*/  @!P2 BRA `(.L_x_41) ;  /* 0x000000000004a947 */ /* 0x000fea0003800000 */
[----:B------:R4:W5:Y:S02]  /*2770*/  LDG.E.LTC128B.U16 R24, desc[UR36][R6.64+0x10] ;  /* 0x0000102406187981 */ /* 0x000964000c1e1520 */
.L_x_41:
[----:B------:R-:W-:Y:S05]  /*2780*/  BSYNC B1 ;  /* 0x0000000000017941 */ /* 0x000fea0003800000 */
.L_x_40:
[----:B---3-5:R-:W-:Y:S01]  /*2790*/  HADD2.F32 R14, -RZ, R24.H0_H0 ;  /* 0x20000018ff0e7230 */ /* 0x028fe20000004100 */
[----:B------:R-:W-:Y:S01]  /*27a0*/  ISETP.GT.AND P1, PT, R4, 0x9, PT ;  /* 0x000000090400780c */ /* 0x000fe20003f24270 */
[----:B------:R-:W-:Y:S03]  /*27b0*/  BSSY B1, `(.L_x_42) ;  /* 0x0000008000017945 */ /* 0x000fe60003800000 */
[----:B0-----:R-:W-:Y:S01]  /*27c0*/  FMUL R5, R14, R89 ;  /* 0x000000590e057220 */ /* 0x001fe20000400000 */
[----:B------:R-:W-:-:S03]  /*27d0*/  ISETP.GT.AND P3, PT, R3, RZ, P1 ;  /* 0x000000ff0300720c */ /* 0x000fc60000f64270 */
[----:B------:R-:W-:-:S05]  /*27e0*/  FFMA R5, R28, R88, R5 ;  /* 0x000000581c057223 */ /* 0x000fca0000000005 */
[----:B------:R-:W-:-:S05]  /*27f0*/  F2FP.F16.F32.PACK_AB R5, RZ, R5 ;  /* 0x00000005ff05723e */ /* 0x000fca00000000ff */
[----:B------:R0:W-:Y:S01]  /*2800*/  @P2 STG.E.U16 desc[UR36][R10.64+0x10], R5 ;  /* 0x000010050a002986 */ /* 0x0001e2000c101524 */
[----:B------:R-:W-:Y:S05]  /*2810*/  @!P3 BRA `(.L_x_43) ;  /* 0x000000000004b947 */ /* 0x000fea0003800000 */
[----:B------:R3:W5:Y:S02]  /*2820*/  LDG.E.LTC128B.U16 R24, desc[UR36][R6.64+0x12] ;  /* 0x0000122406187981 */ /* 0x000764000c1e1520 */
.L_x_43:
[----:B------:R-:W-:Y:S05]  /*2830*/  BSYNC B1 ;  /* 0x0000000000017941 */ /* 0x000fea0003800000 */
.L_x_42:
[----:B-----5:R-:W-:Y:S01]  /*2840*/  HADD2.F32 R14, -RZ, R24.H0_H0 ;  /* 0x20000018ff0e7230 */ /* 0x020fe20000004100 */
[----:B------:R-:W-:Y:S01]  /*2850*/  ISETP.GT.AND P0, PT, R3, 0x8, P0 ;  /* 0x000000080300780c */ /* 0x000fe20000704270 */
[----:B------:R-:W-:Y:S03]  /*2860*/  BSSY B1, `(.L_x_44) ;  /* 0x0000007000017945 */ /* 0x000fe60003800000 */
[----:B------:R-:W-:-:S04]  /*2870*/  FMUL R14, R14, R89 ;  /* 0x000000590e0e7220 */ /* 0x000fc80000400000 */
[----:B------:R-:W-:-:S05]  /*2880*/  FFMA R14, R29, R88, R14 ;  /* 0x000000581d0e7223 */ /* 0x000fca000000000e */
[----:B------:R-:W-:-:S05]  /*2890*/  F2FP.F16.F32.PACK_AB R14, RZ, R14 ;  /* 0x0000000eff0e723e */ /* 0x000fca00000000ff */
[----:B------:R0:W-:Y:S01]  /*28a0*/  @P3 STG.E.U16 desc[UR36][R10.64+0x12], R14 ;  /* 0x0000120e0a003986 */ /* 0x0001e2000c101524 */
[----:B------:R-:W-:Y:S05]  /*28b0*/  @!P0 BRA `(.L_x_45) ;  /* 0x0000000000048947 */ /* 0x000fea0003800000 */
[----:B------:R0:W5:Y:S02]  /*28c0*/  LDG.E.LTC128B.U16 R24, desc[UR36][R8.64+0x10] ;  /* 0x0000102408187981 */ /* 0x000164000c1e1520 */
.L_x_45:
[----:B------:R-:W-:Y:S05]  /*28d0*/  BSYNC B1 ;  /* 0x0000000000017941 */ /* 0x000fea0003800000 */
.L_x_44:
[----:B0----5:R-:W-:Y:S01]  /*28e0*/  HADD2.F32 R14, -RZ, R24.H0_H0 ;  /* 0x20000018ff0e7230 */ /* 0x021fe20000004100 */
        /* <DEDUP_REMOVED lines=8> */
.L_x_47:
[----:B------:R-:W-:Y:S05]  /*2970*/  BSYNC B1 ;  /* 0x0000000000017941 */ /* 0x000fea0003800000 */
.L_x_46:
        /* <DEDUP_REMOVED lines=10> */
.L_x_49:
[----:B------:R-:W-:Y:S05]  /*2a20*/  BSYNC B1 ;  /* 0x0000000000017941 */ /* 0x000fea0003800000 */
.L_x_48:
[----:B0----5:R-:W-:Y:S01]  /*2a30*/  HADD2.F32 R14, -RZ, R24.H0_H0 ;  /* 0x20000018ff0e7230 */ /* 0x021fe20000004100 */
        /* <DEDUP_REMOVED lines=9> */
.L_x_51:
[----:B------:R-:W-:Y:S05]  /*2ad0*/  BSYNC B1 ;  /* 0x0000000000017941 */ /* 0x000fea0003800000 */
.L_x_50:
        /* <DEDUP_REMOVED lines=9> */
.L_x_53:
[----:B------:R-:W-:Y:S05]  /*2b70*/  BSYNC B1 ;  /* 0x0000000000017941 */ /* 0x000fea0003800000 */
.L_x_52:
        /* <DEDUP_REMOVED lines=9> */
.L_x_55:
[----:B------:R-:W-:Y:S05]  /*2c10*/  BSYNC B1 ;  /* 0x0000000000017941 */ /* 0x000fea0003800000 */
.L_x_54:
        /* <DEDUP_REMOVED lines=10> */
.L_x_57:
[----:B------:R-:W-:Y:S05]  /*2cc0*/  BSYNC B1 ;  /* 0x0000000000017941 */ /* 0x000fea0003800000 */
.L_x_56:
        /* <DEDUP_REMOVED lines=10> */
.L_x_59:
[----:B------:R-:W-:Y:S05]  /*2d70*/  BSYNC B1 ;  /* 0x0000000000017941 */ /* 0x000fea0003800000 */
.L_x_58:
        /* <DEDUP_REMOVED lines=9> */
.L_x_61:
[----:B------:R-:W-:Y:S05]  /*2e10*/  BSYNC B1 ;  /* 0x0000000000017941 */ /* 0x000fea0003800000 */
.L_x_60:
        /* <DEDUP_REMOVED lines=9> */
.L_x_63:
[----:B------:R-:W-:Y:S05]  /*2eb0*/  BSYNC B1 ;  /* 0x0000000000017941 */ /* 0x000fea0003800000 */
.L_x_62:
        /* <DEDUP_REMOVED lines=10> */
.L_x_65:
[----:B------:R-:W-:Y:S05]  /*2f60*/  BSYNC B1 ;  /* 0x0000000000017941 */ /* 0x000fea0003800000 */
.L_x_64:
        /* <DEDUP_REMOVED lines=10> */
.L_x_67:
[----:B------:R-:W-:Y:S05]  /*3010*/  BSYNC B1 ;  /* 0x0000000000017941 */ /* 0x000fea0003800000 */
.L_x_66:
        /* <DEDUP_REMOVED lines=9> */
.L_x_69:
[----:B------:R-:W-:Y:S05]  /*30b0*/  BSYNC B1 ;  /* 0x0000000000017941 */ /* 0x000fea0003800000 */
.L_x_68:
        /* <DEDUP_REMOVED lines=9> */
.L_x_71:
[----:B------:R-:W-:Y:S05]  /*3150*/  BSYNC B1 ;  /* 0x0000000000017941 */ /* 0x000fea0003800000 */
.L_x_70:
        /* <DEDUP_REMOVED lines=10> */
.L_x_73:
[----:B------:R-:W-:Y:S05]  /*3200*/  BSYNC B1 ;  /* 0x0000000000017941 */ /* 0x000fea0003800000 */
.L_x_72:
        /* <DEDUP_REMOVED lines=10> */
.L_x_75:
[----:B------:R-:W-:Y:S05]  /*32b0*/  BSYNC B1 ;  /* 0x0000000000017941 */ /* 0x000fea0003800000 */
.L_x_74:
        /* <DEDUP_REMOVED lines=9> */
.L_x_77:
[----:B------:R-:W-:Y:S05]  /*3350*/  BSYNC B1 ;  /* 0x0000000000017941 */ /* 0x000fea0003800000 */
.L_x_76:
        /* <DEDUP_REMOVED lines=9> */
.L_x_79:
[----:B------:R-:W-:Y:S05]  /*33f0*/  BSYNC B1 ;  /* 0x0000000000017941 */ /* 0x000fea0003800000 */
.L_x_78:
        /* <DEDUP_REMOVED lines=10> */
.L_x_81:
[----:B------:R-:W-:Y:S05]  /*34a0*/  BSYNC B1 ;  /* 0x0000000000017941 */ /* 0x000fea0003800000 */
.L_x_80:
        /* <DEDUP_REMOVED lines=10> */
.L_x_83:
[----:B------:R-:W-:Y:S05]  /*3550*/  BSYNC B1 ;  /* 0x0000000000017941 */ /* 0x000fea0003800000 */
.L_x_82:
        /* <DEDUP_REMOVED lines=9> */
.L_x_85:
[----:B------:R-:W-:Y:S05]  /*35f0*/  BSYNC B1 ;  /* 0x0000000000017941 */ /* 0x000fea0003800000 */
.L_x_84:
        /* <DEDUP_REMOVED lines=9> */
.L_x_87:
[----:B------:R-:W-:Y:S05]  /*3690*/  BSYNC B1 ;  /* 0x0000000000017941 */ /* 0x000fea0003800000 */
.L_x_86:
        /* <DEDUP_REMOVED lines=10> */
.L_x_89:
[----:B------:R-:W-:Y:S05]  /*3740*/  BSYNC B1 ;  /* 0x0000000000017941 */ /* 0x000fea0003800000 */
.L_x_88:
        /* <DEDUP_REMOVED lines=10> */
.L_x_91:
[----:B------:R-:W-:Y:S05]  /*37f0*/  BSYNC B1 ;  /* 0x0000000000017941 */ /* 0x000fea0003800000 */
.L_x_90:
        /* <DEDUP_REMOVED lines=9> */
.L_x_93:
[----:B------:R-:W-:Y:S05]  /*3890*/  BSYNC B1 ;  /* 0x0000000000017941 */ /* 0x000fea0003800000 */
.L_x_92:
        /* <DEDUP_REMOVED lines=9> */
.L_x_95:
[----:B------:R-:W-:Y:S05]  /*3930*/  BSYNC B1 ;  /* 0x0000000000017941 */ /* 0x000fea0003800000 */
.L_x_94:
        /* <DEDUP_REMOVED lines=10> */
.L_x_97:
[----:B------:R-:W-:Y:S05]  /*39e0*/  BSYNC B1 ;  /* 0x0000000000017941 */ /* 0x000fea0003800000 */
.L_x_96:
        /* <DEDUP_REMOVED lines=10> */
.L_x_99:
[----:B------:R-:W-:Y:S05]  /*3a90*/  BSYNC B1 ;  /* 0x0000000000017941 */ /* 0x000fea0003800000 */
.L_x_98:
        /* <DEDUP_REMOVED lines=9> */
.L_x_101:
[----:B------:R-:W-:Y:S05]  /*3b30*/  BSYNC B1 ;  /* 0x0000000000017941 */ /* 0x000fea0003800000 */
.L_x_100:
        /* <DEDUP_REMOVED lines=9> */
.L_x_103:
[----:B------:R-:W-:Y:S05]  /*3bd0*/  BSYNC B1 ;  /* 0x0000000000017941 */ /* 0x000fea0003800000 */
.L_x_102:
        /* <DEDUP_REMOVED lines=10> */
.L_x_105:
[----:B------:R-:W-:Y:S05]  /*3c80*/  BSYNC B1 ;  /* 0x0000000000017941 */ /* 0x000fea0003800000 */
.L_x_104:
        /* <DEDUP_REMOVED lines=10> */
.L_x_107:
[----:B------:R-:W-:Y:S05]  /*3d30*/  BSYNC B1 ;  /* 0x0000000000017941 */ /* 0x000fea0003800000 */
.L_x_106:
        /* <DEDUP_REMOVED lines=9> */
.L_x_109:
[----:B------:R-:W-:Y:S05]  /*3dd0*/  BSYNC B1 ;  /* 0x0000000000017941 */ /* 0x000fea0003800000 */
.L_x_108:
        /* <DEDUP_REMOVED lines=9> */
.L_x_111:
[----:B------:R-:W-:Y:S05]  /*3e70*/  BSYNC B1 ;  /* 0x0000000000017941 */ /* 0x000fea0003800000 */
.L_x_110:
        /* <DEDUP_REMOVED lines=10> */
.L_x_113:
[----:B------:R-:W-:Y:S05]  /*3f20*/  BSYNC B1 ;  /* 0x0000000000017941 */ /* 0x000fea0003800000 */
.L_x_112:
        /* <DEDUP_REMOVED lines=10> */
.L_x_115:
[----:B------:R-:W-:Y:S05]  /*3fd0*/  BSYNC B1 ;  /* 0x0000000000017941 */ /* 0x000fea0003800000 */
.L_x_114:
        /* <DEDUP_REMOVED lines=9> */
.L_x_117:
[----:B------:R-:W-:Y:S05]  /*4070*/  BSYNC B1 ;  /* 0x0000000000017941 */ /* 0x000fea0003800000 */
.L_x_116:
        /* <DEDUP_REMOVED lines=9> */
.L_x_119:
[----:B------:R-:W-:Y:S05]  /*4110*/  BSYNC B1 ;  /* 0x0000000000017941 */ /* 0x000fea0003800000 */
.L_x_118:
        /* <DEDUP_REMOVED lines=10> */
.L_x_121:
[----:B------:R-:W-:Y:S05]  /*41c0*/  BSYNC B1 ;  /* 0x0000000000017941 */ /* 0x000fea0003800000 */
.L_x_120:
        /* <DEDUP_REMOVED lines=10> */
.L_x_123:
[----:B------:R-:W-:Y:S05]  /*4270*/  BSYNC B1 ;  /* 0x0000000000017941 */ /* 0x000fea0003800000 */
.L_x_122:
        /* <DEDUP_REMOVED lines=9> */
.L_x_125:
[----:B------:R-:W-:Y:S05]  /*4310*/  BSYNC B1 ;  /* 0x0000000000017941 */ /* 0x000fea0003800000 */
.L_x_124:
        /* <DEDUP_REMOVED lines=9> */
.L_x_127:
[----:B------:R-:W-:Y:S05]  /*43b0*/  BSYNC B1 ;  /* 0x0000000000017941 */ /* 0x000fea0003800000 */
.L_x_126:
        /* <DEDUP_REMOVED lines=10> */
.L_x_129:
[----:B------:R-:W-:Y:S05]  /*4460*/  BSYNC B1 ;  /* 0x0000000000017941 */ /* 0x000fea0003800000 */
.L_x_128:
        /* <DEDUP_REMOVED lines=10> */
.L_x_131:
[----:B------:R-:W-:Y:S05]  /*4510*/  BSYNC B1 ;  /* 0x0000000000017941 */ /* 0x000fea0003800000 */
.L_x_130:
        /* <DEDUP_REMOVED lines=9> */
.L_x_133:
[----:B------:R-:W-:Y:S05]  /*45b0*/  BSYNC B1 ;  /* 0x0000000000017941 */ /* 0x000fea0003800000 */
.L_x_132:
        /* <DEDUP_REMOVED lines=9> */
.L_x_135:
[----:B------:R-:W-:Y:S05]  /*4650*/  BSYNC B1 ;  /* 0x0000000000017941 */ /* 0x000fea0003800000 */
.L_x_134:
        /* <DEDUP_REMOVED lines=10> */
.L_x_137:
[----:B------:R-:W-:Y:S05]  /*4700*/  BSYNC B1 ;  /* 0x0000000000017941 */ /* 0x000fea0003800000 */
.L_x_136:
        /* <DEDUP_REMOVED lines=10> */
.L_x_139:
[----:B------:R-:W-:Y:S05]  /*47b0*/  BSYNC B1 ;  /* 0x0000000000017941 */ /* 0x000fea0003800000 */
.L_x_138:
        /* <DEDUP_REMOVED lines=9> */
.L_x_141:
[----:B------:R-:W-:Y:S05]  /*4850*/  BSYNC B1 ;  /* 0x0000000000017941 */ /* 0x000fea0003800000 */
.L_x_140:
        /* <DEDUP_REMOVED lines=9> */
.L_x_143:
[----:B------:R-:W-:Y:S05]  /*48f0*/  BSYNC B1 ;  /* 0x0000000000017941 */ /* 0x000fea0003800000 */
.L_x_142:
        /* <DEDUP_REMOVED lines=10> */
.L_x_145:
[----:B------:R-:W-:Y:S05]  /*49a0*/  BSYNC B1 ;  /* 0x0000000000017941 */ /* 0x000fea0003800000 */
.L_x_144:
        /* <DEDUP_REMOVED lines=10> */
.L_x_147:
[----:B------:R-:W-:Y:S05]  /*4a50*/  BSYNC B1 ;  /* 0x0000000000017941 */ /* 0x000fea0003800000 */
.L_x_146:
        /* <DEDUP_REMOVED lines=9> */
.L_x_149:
[----:B------:R-:W-:Y:S05]  /*4af0*/  BSYNC B1 ;  /* 0x0000000000017941 */ /* 0x000fea0003800000 */
.L_x_148:
        /* <DEDUP_REMOVED lines=9> */
.L_x_151:
[----:B------:R-:W-:Y:S05]  /*4b90*/  BSYNC B1 ;  /* 0x0000000000017941 */ /* 0x000fea0003800000 */
.L_x_150:
        /* <DEDUP_REMOVED lines=10> */
.L_x_153:
[----:B------:R-:W-:Y:S05]  /*4c40*/  BSYNC B1 ;  /* 0x0000000000017941 */ /* 0x000fea0003800000 */
.L_x_152:
[----:B0----5:R-:W-:Y:S01]  /*4c50*/  HADD2.F32 R14, -RZ, R24.H0_H0 ;  /* 0x20000018ff0e7230 */ /* 0x021fe20000004100 */
[----:B------:R-:W-:Y:S01]  /*4c60*/  ISETP.GT.AND P1, PT, R4, 0x79, PT ;  /* 0x000000790400780c */ /* 0x000fe20003f24270 */
[----:B------:R-:W-:Y:S01]  /*4c70*/  @P2 IMAD.MOV.U32 R4, RZ, RZ, R10 ;  /* 0x000000ffff042224 */ /* 0x000fe200078e000a */
[----:B------:R-:W-:Y:S02]  /*4c80*/  BSSY B1, `(.L_x_154) ;  /* 0x000000a000017945 */ /* 0x000fe40003800000 */
[----:B------:R-:W-:Y:S01]  /*4c90*/  FMUL R5, R14, R89 ;  /* 0x000000590e057220 */ /* 0x000fe20000400000 */
[----:B------:R-:W-:-:S03]  /*4ca0*/  ISETP.GT.AND P3, PT, R3, RZ, P1 ;  /* 0x000000ff0300720c */ /* 0x000fc60000f64270 */
[----:B------:R-:W-:-:S05]  /*4cb0*/  FFMA R5, R84, R88, R5 ;  /* 0x0000005854057223 */ /* 0x000fca0000000005 */
[----:B------:R-:W-:-:S04]  /*4cc0*/  F2FP.F16.F32.PACK_AB R5, RZ, R5 ;  /* 0x00000005ff05723e */ /* 0x000fc800000000ff */
[----:B------:R-:W-:Y:S01]  /*4cd0*/  PRMT R14, R5, 0x7610, R14 ;  /* 0x00007610050e7816 */ /* 0x000fe2000000000e */
[----:B------:R-:W-:-:S05]  /*4ce0*/  @P2 IMAD.MOV.U32 R5, RZ, RZ, R11 ;  /* 0x000000ffff052224 */ /* 0x000fca00078e000b */
[----:B------:R0:W-:Y:S01]  /*4cf0*/  @P2 STG.E.U16 desc[UR36][R4.64+0xf0], R14 ;  /* 0x0000f00e04002986 */ /* 0x0001e2000c101524 */
[----:B------:R-:W-:Y:S05]  /*4d00*/  @!P3 BRA `(.L_x_155) ;  /* 0x000000000004b947 */ /* 0x000fea0003800000 */
[----:B------:R0:W5:Y:S02]  /*4d10*/  LDG.E.LTC128B.U16 R24, desc[UR36][R6.64+0xf2] ;  /* 0x0000f22406187981 */ /* 0x000164000c1e1520 */
.L_x_155:
[----:B------:R-:W-:Y:S05]  /*4d20*/  BSYNC B1 ;  /* 0x0000000000017941 */ /* 0x000fea0003800000 */
.L_x_154:
        /* <DEDUP_REMOVED lines=9> */
.L_x_157:
[----:B------:R-:W-:Y:S05]  /*4dc0*/  BSYNC B1 ;  /* 0x0000000000017941 */ /* 0x000fea0003800000 */
.L_x_156:
[----:B0----5:R-:W-:Y:S01]  /*4dd0*/  HADD2.F32 R4, -RZ, R24.H0_H0 ;  /* 0x20000018ff047230 */ /* 0x021fe20000004100 */
[----:B------:R-:W-:Y:S01]  /*4de0*/  ISETP.GT.AND P1, PT, R3, 0x8, P1 ;  /* 0x000000080300780c */ /* 0x000fe20000f24270 */
[----:B------:R-:W-:Y:S03]  /*4df0*/  BSSY B1, `(.L_x_158) ;  /* 0x000000a000017945 */ /* 0x000fe60003800000 */
[----:B------:R-:W-:Y:S01]  /*4e00*/  FMUL R5, R4, R89 ;  /* 0x0000005904057220 */ /* 0x000fe20000400000 */
[----:B------:R-:W-:-:S03]  /*4e10*/  @P0 IMAD.MOV.U32 R4, RZ, RZ, R12 ;  /* 0x000000ffff040224 */ /* 0x000fc600078e000c */
[----:B------:R-:W-:-:S05]  /*4e20*/  FFMA R5, R86, R88, R5 ;  /* 0x0000005856057223 */ /* 0x000fca0000000005 */
[----:B------:R-:W-:-:S04]  /*4e30*/  F2FP.F16.F32.PACK_AB R5, RZ, R5 ;  /* 0x00000005ff05723e */ /* 0x000fc800000000ff */
[----:B-1-34-:R-:W-:Y:S01]  /*4e40*/  PRMT R6, R5, 0x7610, R6 ;  /* 0x0000761005067816 */ /* 0x01afe20000000006 */
[----:B------:R-:W-:-:S05]  /*4e50*/  @P0 IMAD.MOV.U32 R5, RZ, RZ, R13 ;  /* 0x000000ffff050224 */ /* 0x000fca00078e000d */
[----:B------:R0:W-:Y:S01]  /*4e60*/  @P0 STG.E.U16 desc[UR36][R4.64+0xf0], R6 ;  /* 0x0000f00604000986 */ /* 0x0001e2000c101524 */
[----:B------:R-:W-:Y:S05]  /*4e70*/  @!P1 BRA `(.L_x_159) ;  /* 0x0000000000049947 */ /* 0x000fea0003800000 */
[----:B------:R1:W5:Y:S02]  /*4e80*/  LDG.E.LTC128B.U16 R24, desc[UR36][R8.64+0xf2] ;  /* 0x0000f22408187981 */ /* 0x000364000c1e1520 */
.L_x_159:
[----:B------:R-:W-:Y:S05]  /*4e90*/  BSYNC B1 ;  /* 0x0000000000017941 */ /* 0x000fea0003800000 */
.L_x_158:
[----:B------:R-:W-:Y:S05]  /*4ea0*/  @!P1 BRA `(.L_x_160) ;  /* 0x0000001000d09947 */ /* 0x000fea0003800000 */
[----:B-----5:R-:W-:-:S05]  /*4eb0*/  HADD2.F32 R24, -RZ, R24.H0_H0 ;  /* 0x20000018ff187230 */ /* 0x020fca0000004100 */
[----:B------:R-:W-:-:S04]  /*4ec0*/  FMUL R24, R24, R89 ;  /* 0x0000005918187220 */ /* 0x000fc80000400000 */
[----:B------:R-:W-:-:S05]  /*4ed0*/  FFMA R24, R87, R88, R24 ;  /* 0x0000005857187223 */ /* 0x000fca0000000018 */
[----:B------:R-:W-:-:S05]  /*4ee0*/  F2FP.F16.F32.PACK_AB R24, RZ, R24 ;  /* 0x00000018ff18723e */ /* 0x000fca00000000ff */
[----:B------:R3:W-:Y:S01]  /*4ef0*/  STG.E.U16 desc[UR36][R12.64+0xf2], R24 ;  /* 0x0000f2180c007986 */ /* 0x0007e2000c101524 */
[----:B------:R-:W-:Y:S05]  /*4f00*/  BRA `(.L_x_160) ;  /* 0x0000001000b87947 */ /* 0x000fea0003800000 */
.L_x_35:
[----:B------:R-:W-:Y:S01]  /*4f10*/  ISETP.GT.AND P2, PT, R4, 0x1, PT ;  /* 0x000000010400780c */ /* 0x000fe20003f44270 */
[----:B------:R-:W-:Y:S01]  /*4f20*/  ULDC.64 UR4, c[0x0][0x5c0] ;  /* 0x0001700000047ab9 */ /* 0x000fe20000000a00 */
[-C--:B------:R-:W-:Y:S01]  /*4f30*/  FMUL R24, R24, R88.reuse ;  /* 0x0000005818187220 */ /* 0x080fe20000400000 */
[-C--:B------:R-:W-:Y:S01]  /*4f40*/  FMUL R25, R25, R88.reuse ;  /* 0x0000005819197220 */ /* 0x080fe20000400000 */
[----:B------:R-:W-:Y:S01]  /*4f50*/  ISETP.GT.AND P1, PT, R3, RZ, P2 ;  /* 0x000000ff0300720c */ /* 0x000fe20001724270 */
[-C--:B------:R-:W-:Y:S01]  /*4f60*/  FMUL R26, R26, R88.reuse ;  /* 0x000000581a1a7220 */ /* 0x080fe20000400000 */
[----:B------:R-:W-:Y:S01]  /*4f70*/  LEA R6, P4, R104, UR4, 0x1 ;  /* 0x0000000468067c11 */ /* 0x000fe2000f8808ff */
[----:B------:R-:W-:Y:S01]  /*4f80*/  FMUL R27, R27, R88 ;  /* 0x000000581b1b7220 */ /* 0x000fe20000400000 */
[----:B------:R-:W-:Y:S01]  /*4f90*/  F2FP.F16.F32.PACK_AB R24, RZ, R24 ;  /* 0x00000018ff18723e */ /* 0x000fe200000000ff */
[-C--:B------:R-:W-:Y:S01]  /*4fa0*/  FMUL R28, R28, R88.reuse ;  /* 0x000000581c1c7220 */ /* 0x080fe20000400000 */
[----:B------:R-:W-:Y:S01]  /*4fb0*/  LEA.HI.X R7, R104, UR5, R115, 0x1, P4 ;  /* 0x0000000568077c11 */ /* 0x000fe2000a0f0c73 */
[-C--:B------:R-:W-:Y:S01]  /*4fc0*/  FMUL R29, R29, R88.reuse ;  /* 0x000000581d1d7220 */ /* 0x080fe20000400000 */
[----:B------:R-:W-:Y:S01]  /*4fd0*/  F2FP.F16.F32.PACK_AB R25, RZ, R25 ;  /* 0x00000019ff19723e */ /* 0x000fe200000000ff */
[-C--:B------:R-:W-:Y:S01]  /*4fe0*/  FMUL R30, R30, R88.reuse ;  /* 0x000000581e1e7220 */ /* 0x080fe20000400000 */
[----:B------:R-:W-:Y:S01]  /*4ff0*/  ISETP.GT.AND P2, PT, R3, 0x8, P2 ;  /* 0x000000080300780c */ /* 0x000fe20001744270 */
[----:B------:R-:W-:Y:S01]  /*5000*/  @P3 STG.E.U16 desc[UR36][R6.64], R24 ;  /* 0x0000001806003986 */ /* 0x000fe2000c101524 */
[C---:B------:R-:W-:Y:S01]  /*5010*/  SHF.L.U64.HI R5, R90.reuse, 0x1, R91 ;  /* 0x000000015a057819 */ /* 0x040fe2000001025b */
[----:B------:R-:W-:Y:S01]  /*5020*/  FMUL R31, R31, R88 ;  /* 0x000000581f1f7220 */ /* 0x000fe20000400000 */
[----:B------:R-:W-:Y:S01]  /*5030*/  LEA R8, P3, R90, R6, 0x1 ;  /* 0x000000065a087211 */ /* 0x000fe200078608ff */
[----:B------:R-:W-:Y:S01]  /*5040*/  @P1 STG.E.U16 desc[UR36][R6.64+0x2], R25 ;  /* 0x0000021906001986 */ /* 0x000fe2000c101524 */
[----:B------:R-:W-:Y:S01]  /*5050*/  ISETP.GT.AND P1, PT, R3, 0x8, P0 ;  /* 0x000000080300780c */ /* 0x000fe20000724270 */
[----:B------:R-:W-:Y:S01]  /*5060*/  FMUL R32, R32, R88 ;  /* 0x0000005820207220 */ /* 0x000fe20000400000 */
[----:B------:R-:W-:Y:S01]  /*5070*/  F2FP.F16.F32.PACK_AB R26, RZ, R26 ;  /* 0x0000001aff1a723e */ /* 0x000fe200000000ff */
[----:B------:R-:W-:Y:S01]  /*5080*/  IMAD.X R9, R5, 0x1, R7, P3 ;  /* 0x0000000105097824 */ /* 0x000fe200018e0607 */
[----:B------:R-:W-:Y:S01]  /*5090*/  F2FP.F16.F32.PACK_AB R27, RZ, R27 ;  /* 0x0000001bff1b723e */ /* 0x000fe200000000ff */
[-C--:B------:R-:W-:Y:S01]  /*50a0*/  FMUL R33, R33, R88.reuse ;  /* 0x0000005821217220 */ /* 0x080fe20000400000 */
[----:B------:R-:W-:Y:S01]  /*50b0*/  ISETP.GT.AND P0, PT, R4, 0x8, PT ;  /* 0x000000080400780c */ /* 0x000fe20003f04270 */
[----:B------:R-:W-:Y:S01]  /*50c0*/  FMUL R34, R34, R88 ;  /* 0x0000005822227220 */ /* 0x000fe20000400000 */
[----:B------:R-:W-:Y:S01]  /*50d0*/  F2FP.F16.F32.PACK_AB R28, RZ, R28 ;  /* 0x0000001cff1c723e */ /* 0x000fe200000000ff */
[-C--:B------:R-:W-:Y:S01]  /*50e0*/  FMUL R35, R35, R88.reuse ;  /* 0x0000005823237220 */ /* 0x080fe20000400000 */
[C---:B------:R-:W-:Y:S01]  /*50f0*/  ISETP.GT.AND P4, PT, R3.reuse, RZ, P0 ;  /* 0x000000ff0300720c */ /* 0x040fe20000784270 */
[-C--:B------:R-:W-:Y:S01]  /*5100*/  FMUL R36, R36, R88.reuse ;  /* 0x0000005824247220 */ /* 0x080fe20000400000 */
[----:B------:R-:W-:Y:S01]  /*5110*/  F2FP.F16.F32.PACK_AB R29, RZ, R29 ;  /* 0x0000001dff1d723e */ /* 0x000fe200000000ff */
[----:B------:R-:W-:Y:S01]  /*5120*/  @P1 STG.E.U16 desc[UR36][R8.64], R26 ;  /* 0x0000001a08001986 */ /* 0x000fe2000c101524 */
[----:B------:R-:W-:Y:S01]  /*5130*/  ISETP.GT.AND P1, PT, R3, 0x8, P0 ;  /* 0x000000080300780c */ /* 0x000fe20000724270 */
[----:B------:R-:W-:Y:S01]  /*5140*/  FMUL R37, R37, R88 ;  /* 0x0000005825257220 */ /* 0x000fe20000400000 */
[----:B------:R-:W-:Y:S01]  /*5150*/  F2FP.F16.F32.PACK_AB R30, RZ, R30 ;  /* 0x0000001eff1e723e */ /* 0x000fe200000000ff */
[----:B------:R-:W-:Y:S01]  /*5160*/  @P2 STG.E.U16 desc[UR36][R8.64+0x2], R27 ;  /* 0x0000021b08002986 */ /* 0x000fe2000c101524 */
[----:B------:R-:W-:Y:S01]  /*5170*/  ISETP.GT.AND P2, PT, R4, 0x9, PT ;  /* 0x000000090400780c */ /* 0x000fe20003f44270 */
[-C--:B------:R-:W-:Y:S01]  /*5180*/  FMUL R38, R38, R88.reuse ;  /* 0x0000005826267220 */ /* 0x080fe20000400000 */
[----:B------:R-:W-:Y:S01]  /*5190*/  F2FP.F16.F32.PACK_AB R31, RZ, R31 ;  /* 0x0000001fff1f723e */ /* 0x000fe200000000ff */
[-C--:B------:R-:W-:Y:S01]  /*51a0*/  FMUL R39, R39, R88.reuse ;  /* 0x0000005827277220 */ /* 0x080fe20000400000 */
[C---:B------:R-:W-:Y:S01]  /*51b0*/  ISETP.GT.AND P3, PT, R3.reuse, RZ, P2 ;  /* 0x000000ff0300720c */ /* 0x040fe20001764270 */
[----:B------:R-:W-:Y:S01]  /*51c0*/  @P4 STG.E.U16 desc[UR36][R6.64+0x10], R28 ;  /* 0x0000101c06004986 */ /* 0x000fe2000c101524 */
[----:B------:R-:W-:Y:S01]  /*51d0*/  ISETP.GT.AND P2, PT, R3, 0x8, P2 ;  /* 0x000000080300780c */ /* 0x000fe20001744270 */
[-C--:B------:R-:W-:Y:S01]  /*51e0*/  FMUL R40, R40, R88.reuse ;  /* 0x0000005828287220 */ /* 0x080fe20000400000 */
[----:B------:R-:W-:Y:S01]  /*51f0*/  ISETP.GT.AND P0, PT, R4, 0x10, PT ;  /* 0x000000100400780c */ /* 0x000fe20003f04270 */
[----:B------:R-:W-:Y:S01]  /*5200*/  FMUL R41, R41, R88 ;  /* 0x0000005829297220 */ /* 0x000fe20000400000 */
[----:B------:R-:W-:Y:S01]  /*5210*/  F2FP.F16.F32.PACK_AB R32, RZ, R32 ;  /* 0x00000020ff20723e */ /* 0x000fe200000000ff */
[-C--:B------:R-:W-:Y:S01]  /*5220*/  FMUL R42, R42, R88.reuse ;  /* 0x000000582a2a7220 */ /* 0x080fe20000400000 */
[----:B------:R-:W-:Y:S01]  /*5230*/  ISETP.GT.AND P4, PT, R3, RZ, P0 ;  /* 0x000000ff0300720c */ /* 0x000fe20000784270 */
[-C--:B------:R-:W-:Y:S01]  /*5240*/  FMUL R43, R43, R88.reuse ;  /* 0x000000582b2b7220 */ /* 0x080fe20000400000 */
[----:B------:R-:W-:Y:S01]  /*5250*/  F2FP.F16.F32.PACK_AB R33, RZ, R33 ;  /* 0x00000021ff21723e */ /* 0x000fe200000000ff */
[----:B------:R-:W-:Y:S01]  /*5260*/  FMUL R44, R44, R88 ;  /* 0x000000582c2c7220 */ /* 0x000fe20000400000 */
[----:B------:R-:W-:Y:S01]  /*5270*/  F2FP.F16.F32.PACK_AB R34, RZ, R34 ;  /* 0x00000022ff22723e */ /* 0x000fe200000000ff */
[----:B------:R-:W-:Y:S01]  /*5280*/  @P3 STG.E.U16 desc[UR36][R6.64+0x12], R29 ;  /* 0x0000121d06003986 */ /* 0x000fe2000c101524 */
[----:B------:R-:W-:Y:S01]  /*5290*/  ISETP.GT.AND P3, PT, R4, 0x11, PT ;  /* 0x000000110400780c */ /* 0x000fe20003f64270 */
[-C--:B------:R-:W-:Y:S01]  /*52a0*/  FMUL R45, R45, R88.reuse ;  /* 0x000000582d2d7220 */ /* 0x080fe20000400000 */
[----:B------:R-:W-:Y:S01]  /*52b0*/  F2FP.F16.F32.PACK_AB R35, RZ, R35 ;  /* 0x00000023ff23723e */ /* 0x000fe200000000ff */
[----:B------:R-:W-:Y:S01]  /*52c0*/  @P1 STG.E.U16 desc[UR36][R8.64+0x10], R30 ;  /* 0x0000101e08001986 */ /* 0x000fe2000c101524 */
[C---:B------:R-:W-:Y:S01]  /*52d0*/  ISETP.GT.AND P1, PT, R3.reuse, 0x8, P0 ;  /* 0x000000080300780c */ /* 0x040fe20000724270 */
[-C--:B------:R-:W-:Y:S01]  /*52e0*/  FMUL R46, R46, R88.reuse ;  /* 0x000000582e2e7220 */ /* 0x080fe20000400000 */
[----:B------:R-:W-:Y:S01]  /*52f0*/  ISETP.GT.AND P0, PT, R4, 0x18, PT ;  /* 0x000000180400780c */ /* 0x000fe20003f04270 */
[----:B------:R-:W-:Y:S01]  /*5300*/  @P2 STG.E.U16 desc[UR36][R8.64+0x12], R31 ;  /* 0x0000121f08002986 */ /* 0x000fe2000c101524 */
[----:B------:R-:W-:Y:S01]  /*5310*/  ISETP.GT.AND P2, PT, R3, RZ, P3 ;  /* 0x000000ff0300720c */ /* 0x000fe20001f44270 */
[-C--:B------:R-:W-:Y:S01]  /*5320*/  FMUL R47, R47, R88.reuse ;  /* 0x000000582f2f7220 */ /* 0x080fe20000400000 */
[C---:B------:R-:W-:Y:S01]  /*5330*/  ISETP.GT.AND P3, PT, R3.reuse, 0x8, P3 ;  /* 0x000000080300780c */ /* 0x040fe20001f64270 */
[----:B------:R-:W-:Y:S01]  /*5340*/  @P4 STG.E.U16 desc[UR36][R6.64+0x20], R32 ;  /* 0x0000202006004986 */ /* 0x000fe2000c101524 */
[----:B------:R-:W-:Y:S01]  /*5350*/  ISETP.GT.AND P4, PT, R3, RZ, P0 ;  /* 0x000000ff0300720c */ /* 0x000fe20000784270 */
[----:B------:R-:W-:Y:S01]  /*5360*/  FMUL R48, R48, R88 ;  /* 0x0000005830307220 */ /* 0x000fe20000400000 */
[----:B------:R-:W-:Y:S01]  /*5370*/  F2FP.F16.F32.PACK_AB R36, RZ, R36 ;  /* 0x00000024ff24723e */ /* 0x000fe200000000ff */
[-C--:B------:R-:W-:Y:S01]  /*5380*/  FMUL R49, R49, R88.reuse ;  /* 0x0000005831317220 */ /* 0x080fe20000400000 */
[----:B------:R-:W-:Y:S01]  /*5390*/  F2FP.F16.F32.PACK_AB R37, RZ, R37 ;  /* 0x00000025ff25723e */ /* 0x000fe200000000ff */
[----:B------:R-:W-:Y:S01]  /*53a0*/  FMUL R50, R50, R88 ;  /* 0x0000005832327220 */ /* 0x000fe20000400000 */
[----:B------:R-:W-:Y:S01]  /*53b0*/  F2FP.F16.F32.PACK_AB R38, RZ, R38 ;  /* 0x00000026ff26723e */ /* 0x000fe200000000ff */
[----:B------:R-:W-:Y:S01]  /*53c0*/  FMUL R51, R51, R88 ;  /* 0x0000005833337220 */ /* 0x000fe20000400000 */
[----:B------:R-:W-:Y:S01]  /*53d0*/  F2FP.F16.F32.PACK_AB R39, RZ, R39 ;  /* 0x00000027ff27723e */ /* 0x000fe200000000ff */
[----:B------:R-:W-:Y:S01]  /*53e0*/  @P2 STG.E.U16 desc[UR36][R6.64+0x22], R33 ;  /* 0x0000222106002986 */ /* 0x000fe2000c101524 */
[----:B------:R-:W-:Y:S01]  /*53f0*/  F2FP.F16.F32.PACK_AB R40, RZ, R40 ;  /* 0x00000028ff28723e */ /* 0x000fe200000000ff */
[-C--:B------:R-:W-:Y:S01]  /*5400*/  FMUL R52, R52, R88.reuse ;  /* 0x0000005834347220 */ /* 0x080fe20000400000 */
[----:B------:R-:W-:Y:S01]  /*5410*/  F2FP.F16.F32.PACK_AB R41, RZ, R41 ;  /* 0x00000029ff29723e */ /* 0x000fe200000000ff */
[----:B------:R-:W-:Y:S01]  /*5420*/  @P1 STG.E.U16 desc[UR36][R8.64+0x20], R34 ;  /* 0x0000202208001986 */ /* 0x000fe2000c101524 */
[----:B------:R-:W-:Y:S01]  /*5430*/  ISETP.GT.AND P1, PT, R3, 0x8, P0 ;  /* 0x000000080300780c */ /* 0x000fe20000724270 */
[-C--:B------:R-:W-:Y:S01]  /*5440*/  FMUL R53, R53, R88.reuse ;  /* 0x0000005835357220 */ /* 0x080fe20000400000 */
[C---:B------:R-:W-:Y:S01]  /*5450*/  ISETP.GT.AND P0, PT, R4.reuse, 0x20, PT ;  /* 0x000000200400780c */ /* 0x040fe20003f04270 */
[----:B------:R-:W-:Y:S01]  /*5460*/  @P3 STG.E.U16 desc[UR36][R8.64+0x22], R35 ;  /* 0x0000222308003986 */ /* 0x000fe2000c101524 */
[----:B------:R-:W-:Y:S01]  /*5470*/  ISETP.GT.AND P3, PT, R4, 0x19, PT ;  /* 0x000000190400780c */ /* 0x000fe20003f64270 */
[----:B------:R-:W-:Y:S01]  /*5480*/  FMUL R54, R54, R88 ;  /* 0x0000005836367220 */ /* 0x000fe20000400000 */
[----:B------:R-:W-:Y:S01]  /*5490*/  F2FP.F16.F32.PACK_AB R42, RZ, R42 ;  /* 0x0000002aff2a723e */ /* 0x000fe200000000ff */
[----:B------:R-:W-:Y:S01]  /*54a0*/  @P4 STG.E.U16 desc[UR36][R6.64+0x30], R36 ;  /* 0x0000302406004986 */ /* 0x000fe2000c101524 */
[----:B------:R-:W-:Y:S01]  /*54b0*/  ISETP.GT.AND P2, PT, R3, RZ, P3 ;  /* 0x000000ff0300720c */ /* 0x000fe20001f44270 */
[-C--:B------:R-:W-:Y:S01]  /*54c0*/  FMUL R55, R55, R88.reuse ;  /* 0x0000005837377220 */ /* 0x080fe20000400000 */
[C---:B------:R-:W-:Y:S01]  /*54d0*/  ISETP.GT.AND P3, PT, R3.reuse, 0x8, P3 ;  /* 0x000000080300780c */ /* 0x040fe20001f64270 */
[-C--:B------:R-:W-:Y:S01]  /*54e0*/  FMUL R56, R56, R88.reuse ;  /* 0x0000005838387220 */ /* 0x080fe20000400000 */
[----:B------:R-:W-:Y:S01]  /*54f0*/  ISETP.GT.AND P4, PT, R3, RZ, P0 ;  /* 0x000000ff0300720c */ /* 0x000fe20000784270 */
[-C--:B------:R-:W-:Y:S01]  /*5500*/  FMUL R57, R57, R88.reuse ;  /* 0x0000005839397220 */ /* 0x080fe20000400000 */
[----:B------:R-:W-:Y:S01]  /*5510*/  F2FP.F16.F32.PACK_AB R43, RZ, R43 ;  /* 0x0000002bff2b723e */ /* 0x000fe200000000ff */
[----:B------:R-:W-:Y:S01]  /*5520*/  FMUL R58, R58, R88 ;  /* 0x000000583a3a7220 */ /* 0x000fe20000400000 */
[----:B------:R-:W-:Y:S01]  /*5530*/  F2FP.F16.F32.PACK_AB R44, RZ, R44 ;  /* 0x0000002cff2c723e */ /* 0x000fe200000000ff */
[-C--:B------:R-:W-:Y:S01]  /*5540*/  FMUL R59, R59, R88.reuse ;  /* 0x000000583b3b7220 */ /* 0x080fe20000400000 */
[----:B------:R-:W-:Y:S01]  /*5550*/  F2FP.F16.F32.PACK_AB R45, RZ, R45 ;  /* 0x0000002dff2d723e */ /* 0x000fe200000000ff */
[----:B------:R-:W-:Y:S01]  /*5560*/  FMUL R60, R60, R88 ;  /* 0x000000583c3c7220 */ /* 0x000fe20000400000 */
[----:B------:R-:W-:Y:S01]  /*5570*/  F2FP.F16.F32.PACK_AB R46, RZ, R46 ;  /* 0x0000002eff2e723e */ /* 0x000fe200000000ff */
[----:B------:R-:W-:Y:S01]  /*5580*/  @P2 STG.E.U16 desc[UR36][R6.64+0x32], R37 ;  /* 0x0000322506002986 */ /* 0x000fe2000c101524 */
[----:B------:R-:W-:Y:S01]  /*5590*/  F2FP.F16.F32.PACK_AB R47, RZ, R47 ;  /* 0x0000002fff2f723e */ /* 0x000fe200000000ff */
[----:B------:R-:W-:Y:S01]  /*55a0*/  FMUL R61, R61, R88 ;  /* 0x000000583d3d7220 */ /* 0x000fe20000400000 */
[----:B------:R-:W-:Y:S01]  /*55b0*/  F2FP.F16.F32.PACK_AB R48, RZ, R48 ;  /* 0x00000030ff30723e */ /* 0x000fe200000000ff */
[----:B------:R-:W-:Y:S01]  /*55c0*/  @P1 STG.E.U16 desc[UR36][R8.64+0x30], R38 ;  /* 0x0000302608001986 */ /* 0x000fe2000c101524 */
[----:B------:R-:W-:Y:S01]  /*55d0*/  ISETP.GT.AND P1, PT, R3, 0x8, P0 ;  /* 0x000000080300780c */ /* 0x000fe20000724270 */
[-C--:B------:R-:W-:Y:S01]  /*55e0*/  FMUL R62, R62, R88.reuse ;  /* 0x000000583e3e7220 */ /* 0x080fe20000400000 */
[C---:B------:R-:W-:Y:S01]  /*55f0*/  ISETP.GT.AND P0, PT, R4.reuse, 0x28, PT ;  /* 0x000000280400780c */ /* 0x040fe20003f04270 */
[----:B------:R-:W-:Y:S01]  /*5600*/  @P3 STG.E.U16 desc[UR36][R8.64+0x32], R39 ;  /* 0x0000322708003986 */ /* 0x000fe2000c101524 */
[----:B------:R-:W-:Y:S01]  /*5610*/  ISETP.GT.AND P3, PT, R4, 0x21, PT ;  /* 0x000000210400780c */ /* 0x000fe20003f64270 */
[-C--:B------:R-:W-:Y:S01]  /*5620*/  FMUL R63, R63, R88.reuse ;  /* 0x000000583f3f7220 */ /* 0x080fe20000400000 */
[----:B------:R-:W-:Y:S01]  /*5630*/  F2FP.F16.F32.PACK_AB R49, RZ, R49 ;  /* 0x00000031ff31723e */ /* 0x000fe200000000ff */
[----:B------:R-:W-:Y:S01]  /*5640*/  @P4 STG.E.U16 desc[UR36][R6.64+0x40], R40 ;  /* 0x0000402806004986 */ /* 0x000fe2000c101524 */
[C---:B------:R-:W-:Y:S01]  /*5650*/  ISETP.GT.AND P2, PT, R3.reuse, RZ, P3 ;  /* 0x000000ff0300720c */ /* 0x040fe20001f44270 */
[-C--:B------:R-:W-:Y:S01]  /*5660*/  FMUL R64, R64, R88.reuse ;  /* 0x0000005840407220 */ /* 0x080fe20000400000 */
[----:B------:R-:W-:Y:S01]  /*5670*/  ISETP.GT.AND P3, PT, R3, 0x8, P3 ;  /* 0x000000080300780c */ /* 0x000fe20001f64270 */
[-C--:B------:R-:W-:Y:S01]  /*5680*/  FMUL R65, R65, R88.reuse ;  /* 0x0000005841417220 */ /* 0x080fe20000400000 */
        /* <DEDUP_REMOVED lines=62> */
[----:B------:R-:W-:-:S02]  /*5a70*/  F2FP.F16.F32.PACK_AB R68, RZ, R68 ;  /* 0x00000044ff44723e */ /* 0x000fc400000000ff */
[----:B------:R-:W-:Y:S01]  /*5a80*/  F2FP.F16.F32.PACK_AB R69, RZ, R69 ;  /* 0x00000045ff45723e */ /* 0x000fe200000000ff */
[----:B------:R-:W-:Y:S01]  /*5a90*/  @P1 STG.E.U16 desc[UR36][R8.64+0x60], R50 ;  /* 0x0000603208001986 */ /* 0x000fe2000c101524 */
[C---:B------:R-:W-:Y:S02]  /*5aa0*/  ISETP.GT.AND P1, PT, R3.reuse, 0x8, P0 ;  /* 0x000000080300780c */ /* 0x040fe40000724270 */
[C---:B------:R-:W-:Y:S01]  /*5ab0*/  ISETP.GT.AND P0, PT, R4.reuse, 0x40, PT ;  /* 0x000000400400780c */ /* 0x040fe20003f04270 */
[----:B------:R-:W-:Y:S01]  /*5ac0*/  @P3 STG.E.U16 desc[UR36][R8.64+0x62], R51 ;  /* 0x0000623308003986 */ /* 0x000fe2000c101524 */
[----:B------:R-:W-:Y:S02]  /*5ad0*/  ISETP.GT.AND P3, PT, R4, 0x39, PT ;  /* 0x000000390400780c */ /* 0x000fe40003f64270 */
[----:B------:R-:W-:Y:S01]  /*5ae0*/  F2FP.F16.F32.PACK_AB R70, RZ, R70 ;  /* 0x00000046ff46723e */ /* 0x000fe200000000ff */
[----:B------:R-:W-:Y:S01]  /*5af0*/  @P4 STG.E.U16 desc[UR36][R6.64+0x70], R52 ;  /* 0x0000703406004986 */ /* 0x000fe2000c101524 */
[----:B------:R-:W-:-:S02]  /*5b00*/  ISETP.GT.AND P2, PT, R3, RZ, P3 ;  /* 0x000000ff0300720c */ /* 0x000fc40001f44270 */
[C---:B------:R-:W-:Y:S02]  /*5b10*/  ISETP.GT.AND P3, PT, R3.reuse, 0x8, P3 ;  /* 0x000000080300780c */ /* 0x040fe40001f64270 */
[----:B------:R-:W-:Y:S02]  /*5b20*/  ISETP.GT.AND P4, PT, R3, RZ, P0 ;  /* 0x000000ff0300720c */ /* 0x000fe40000784270 */
[----:B------:R-:W-:Y:S02]  /*5b30*/  F2FP.F16.F32.PACK_AB R71, RZ, R71 ;  /* 0x00000047ff47723e */ /* 0x000fe400000000ff */
[----:B------:R-:W-:Y:S02]  /*5b40*/  F2FP.F16.F32.PACK_AB R72, RZ, R72 ;  /* 0x00000048ff48723e */ /* 0x000fe400000000ff */
[----:B------:R-:W-:Y:S02]  /*5b50*/  F2FP.F16.F32.PACK_AB R73, RZ, R73 ;  /* 0x00000049ff49723e */ /* 0x000fe400000000ff */
        /* <DEDUP_REMOVED lines=33> */
[----:B------:R-:W-:-:S03]  /*5d70*/  F2FP.F16.F32.PACK_AB R87, RZ, R87 ;  /* 0x00000057ff57723e */ /* 0x000fc600000000ff */
[----:B------:R-:W-:Y:S04]  /*5d80*/  @P2 STG.E.U16 desc[UR36][R6.64+0x92], R61 ;  /* 0x0000923d06002986 */ /* 0x000fe8000c101524 */
[----:B------:R-:W-:Y:S01]  /*5d90*/  @P1 STG.E.U16 desc[UR36][R8.64+0x90], R62 ;  /* 0x0000903e08001986 */ /* 0x000fe2000c101524 */
[----:B------:R-:W-:Y:S02]  /*5da0*/  ISETP.GT.AND P1, PT, R3, 0x8, P0 ;  /* 0x000000080300780c */ /* 0x000fe40000724270 */
[C---:B------:R-:W-:Y:S01]  /*5db0*/  ISETP.GT.AND P0, PT, R4.reuse, 0x58, PT ;  /* 0x000000580400780c */ /* 0x040fe20003f04270 */
[----:B------:R-:W-:Y:S01]  /*5dc0*/  @P3 STG.E.U16 desc[UR36][R8.64+0x92], R63 ;  /* 0x0000923f08003986 */ /* 0x000fe2000c101524 */
[----:B------:R-:W-:-:S03]  /*5dd0*/  ISETP.GT.AND P3, PT, R4, 0x51, PT ;  /* 0x000000510400780c */ /* 0x000fc60003f64270 */
[----:B------:R-:W-:Y:S01]  /*5de0*/  @P4 STG.E.U16 desc[UR36][R6.64+0xa0], R64 ;  /* 0x0000a04006004986 */ /* 0x000fe2000c101524 */
[C---:B------:R-:W-:Y:S02]  /*5df0*/  ISETP.GT.AND P2, PT, R3.reuse, RZ, P3 ;  /* 0x000000ff0300720c */ /* 0x040fe40001f44270 */
[C---:B------:R-:W-:Y:S02]  /*5e00*/  ISETP.GT.AND P3, PT, R3.reuse, 0x8, P3 ;  /* 0x000000080300780c */ /* 0x040fe40001f64270 */
[----:B------:R-:W-:-:S09]  /*5e10*/  ISETP.GT.AND P4, PT, R3, RZ, P0 ;  /* 0x000000ff0300720c */ /* 0x000fd20000784270 */
        /* <DEDUP_REMOVED lines=9> */
[C---:B------:R-:W-:Y:S02]  /*5eb0*/  ISETP.GT.AND P3, PT, R3.reuse, RZ, P0 ;  /* 0x000000ff0300720c */ /* 0x040fe40000764270 */
[----:B------:R-:W-:-:S07]  /*5ec0*/  ISETP.GT.AND P0, PT, R3, 0x8, P0 ;  /* 0x000000080300780c */ /* 0x000fce0000704270 */
[----:B------:R-:W-:Y:S04]  /*5ed0*/  @P2 STG.E.U16 desc[UR36][R6.64+0xb2], R69 ;  /* 0x0000b24506002986 */ /* 0x000fe8000c101524 */
[----:B------:R-:W-:Y:S01]  /*5ee0*/  @P1 STG.E.U16 desc[UR36][R8.64+0xb0], R70 ;  /* 0x0000b04608001986 */ /* 0x000fe2000c101524 */
[----:B------:R-:W-:-:S03]  /*5ef0*/  ISETP.GT.AND P1, PT, R4, 0x68, PT ;  /* 0x000000680400780c */ /* 0x000fc60003f24270 */
        /* <DEDUP_REMOVED lines=11> */
[C---:B------:R-:W-:Y:S02]  /*5fb0*/  ISETP.GT.AND P2, PT, R3.reuse, RZ, P0 ;  /* 0x000000ff0300720c */ /* 0x040fe40000744270 */
[----:B------:R-:W-:Y:S01]  /*5fc0*/  ISETP.GT.AND P0, PT, R3, 0x8, P0 ;  /* 0x000000080300780c */ /* 0x000fe20000704270 */
[----:B------:R-:W-:Y:S01]  /*5fd0*/  @P3 STG.E.U16 desc[UR36][R6.64+0xd0], R76 ;  /* 0x0000d04c06003986 */ /* 0x000fe2000c101524 */
[----:B------:R-:W-:-:S04]  /*5fe0*/  ISETP.GT.AND P3, PT, R4, 0x70, PT ;  /* 0x000000700400780c */ /* 0x000fc80003f64270 */
[C---:B------:R-:W-:Y:S02]  /*5ff0*/  ISETP.GT.AND P4, PT, R3.reuse, RZ, P3 ;  /* 0x000000ff0300720c */ /* 0x040fe40001f84270 */
[----:B------:R-:W-:-:S03]  /*6000*/  ISETP.GT.AND P3, PT, R3, 0x8, P3 ;  /* 0x000000080300780c */ /* 0x000fc60001f64270 */
[----:B------:R-:W-:Y:S01]  /*6010*/  @P2 STG.E.U16 desc[UR36][R6.64+0xd2], R77 ;  /* 0x0000d24d06002986 */ /* 0x000fe2000c101524 */
[----:B------:R-:W-:-:S03]  /*6020*/  ISETP.GT.AND P2, PT, R4, 0x79, PT ;  /* 0x000000790400780c */ /* 0x000fc60003f44270 */
[----:B------:R-:W-:Y:S01]  /*6030*/  @P1 STG.E.U16 desc[UR36][R8.64+0xd0], R78 ;  /* 0x0000d04e08001986 */ /* 0x000fe2000c101524 */
[----:B------:R-:W-:-:S03]  /*6040*/  ISETP.GT.AND P1, PT, R4, 0x78, PT ;  /* 0x000000780400780c */ /* 0x000fc60003f24270 */
[----:B------:R-:W-:Y:S01]  /*6050*/  @P0 STG.E.U16 desc[UR36][R8.64+0xd2], R79 ;  /* 0x0000d24f08000986 */ /* 0x000fe2000c101524 */
[----:B------:R-:W-:-:S03]  /*6060*/  ISETP.GT.AND P0, PT, R4, 0x71, PT ;  /* 0x000000710400780c */ /* 0x000fc60003f04270 */
[----:B------:R-:W-:Y:S01]  /*6070*/  @P4 STG.E.U16 desc[UR36][R6.64+0xe0], R80 ;  /* 0x0000e05006004986 */ /* 0x000fe2000c101524 */
[C---:B------:R-:W-:Y:S02]  /*6080*/  ISETP.GT.AND P4, PT, R3.reuse, RZ, P0 ;  /* 0x000000ff0300720c */ /* 0x040fe40000784270 */
[----:B------:R-:W-:-:S11]  /*6090*/  ISETP.GT.AND P0, PT, R3, 0x8, P0 ;  /* 0x000000080300780c */ /* 0x000fd60000704270 */
[----:B------:R-:W-:Y:S02]  /*60a0*/  @P4 IMAD.MOV.U32 R4, RZ, RZ, R6 ;  /* 0x000000ffff044224 */ /* 0x000fe400078e0006 */
[----:B------:R-:W-:-:S05]  /*60b0*/  @P4 IMAD.MOV.U32 R5, RZ, RZ, R7 ;  /* 0x000000ffff054224 */ /* 0x000fca00078e0007 */
[----:B------:R0:W-:Y:S01]  /*60c0*/  @P4 STG.E.U16 desc[UR36][R4.64+0xe2], R81 ;  /* 0x0000e25104004986 */ /* 0x0001e2000c101524 */
[C---:B------:R-:W-:Y:S02]  /*60d0*/  ISETP.GT.AND P4, PT, R3.reuse, RZ, P2 ;  /* 0x000000ff0300720c */ /* 0x040fe40001784270 */
[----:B------:R-:W-:Y:S01]  /*60e0*/  ISETP.GT.AND P2, PT, R3, 0x8, P2 ;  /* 0x000000080300780c */ /* 0x000fe20001744270 */
[----:B0-----:R-:W-:Y:S02]  /*60f0*/  @P3 IMAD.MOV.U32 R4, RZ, RZ, R8 ;  /* 0x000000ffff043224 */ /* 0x001fe400078e0008 */
[----:B------:R-:W-:-:S05]  /*6100*/  @P3 IMAD.MOV.U32 R5, RZ, RZ, R9 ;  /* 0x000000ffff053224 */ /* 0x000fca00078e0009 */
[----:B------:R0:W-:Y:S01]  /*6110*/  @P3 STG.E.U16 desc[UR36][R4.64+0xe0], R82 ;  /* 0x0000e05204003986 */ /* 0x0001e2000c101524 */
[C---:B------:R-:W-:Y:S02]  /*6120*/  ISETP.GT.AND P3, PT, R3.reuse, RZ, P1 ;  /* 0x000000ff0300720c */ /* 0x040fe40000f64270 */
[----:B------:R-:W-:Y:S01]  /*6130*/  ISETP.GT.AND P1, PT, R3, 0x8, P1 ;  /* 0x000000080300780c */ /* 0x000fe20000f24270 */
[----:B0-----:R-:W-:Y:S02]  /*6140*/  @P0 IMAD.MOV.U32 R4, RZ, RZ, R8 ;  /* 0x000000ffff040224 */ /* 0x001fe400078e0008 */
[----:B------:R-:W-:-:S05]  /*6150*/  @P0 IMAD.MOV.U32 R5, RZ, RZ, R9 ;  /* 0x000000ffff050224 */ /* 0x000fca00078e0009 */
[----:B------:R0:W-:Y:S03]  /*6160*/  @P0 STG.E.U16 desc[UR36][R4.64+0xe2], R83 ;  /* 0x0000e25304000986 */ /* 0x0001e6000c101524 */
[----:B0-----:R-:W-:Y:S02]  /*6170*/  @P3 IMAD.MOV.U32 R4, RZ, RZ, R6 ;  /* 0x000000ffff043224 */ /* 0x001fe400078e0006 */
[----:B------:R-:W-:-:S05]  /*6180*/  @P3 IMAD.MOV.U32 R5, RZ, RZ, R7 ;  /* 0x000000ffff053224 */ /* 0x000fca00078e0007 */
[----:B------:R0:W-:Y:S04]  /*6190*/  @P3 STG.E.U16 desc[UR36][R4.64+0xf0], R84 ;  /* 0x0000f05404003986 */ /* 0x0001e8000c101524 */
[----:B------:R4:W-:Y:S01]  /*61a0*/  @P4 STG.E.U16 desc[UR36][R6.64+0xf2], R85 ;  /* 0x0000f25506004986 */ /* 0x0009e2000c101524 */
[----:B0-----:R-:W-:Y:S02]  /*61b0*/  @P1 IMAD.MOV.U32 R4, RZ, RZ, R8 ;  /* 0x000000ffff041224 */ /* 0x001fe400078e0008 */
[----:B------:R-:W-:-:S05]  /*61c0*/  @P1 IMAD.MOV.U32 R5, RZ, RZ, R9 ;  /* 0x000000ffff051224 */ /* 0x000fca00078e0009 */
[----:B------:R4:W-:Y:S04]  /*61d0*/  @P1 STG.E.U16 desc[UR36][R4.64+0xf0], R86 ;  /* 0x0000f05604001986 */ /* 0x0009e8000c101524 */
[----:B------:R4:W-:Y:S02]  /*61e0*/  @P2 STG.E.U16 desc[UR36][R8.64+0xf2], R87 ;  /* 0x0000f25708002986 */ /* 0x0009e4000c101524 */
.L_x_160:
[----:B------:R-:W-:Y:S05]  /*61f0*/  BSYNC B0 ;  /* 0x0000000000007941 */ /* 0x000fea0003800000 */
.L_x_34:
[----:B------:R-:W-:Y:S01]  /*6200*/  IADD3 R16, P0, R16, UR38, RZ ;  /* 0x0000002610107c10 */ /* 0x000fe2000ff1e0ff */
[----:B------:R-:W-:Y:S01]  /*6210*/  ULDC.64 UR4, c[0x0][0x650] ;  /* 0x0001940000047ab9 */ /* 0x000fe20000000a00 */
[----:B------:R-:W-:Y:S01]  /*6220*/  PRMT R3, RZ, 0x7610, R3 ;  /* 0x00007610ff037816 */ /* 0x000fe20000000003 */
[----:B------:R-:W-:Y:S01]  /*6230*/  IMAD.MOV.U32 R100, RZ, RZ, -0x1 ;  /* 0xffffffffff647424 */ /* 0x000fe200078e00ff */
[----:B------:R-:W-:Y:S01]  /*6240*/  IADD3.X R17, R17, UR41, RZ, P0, !PT ;  /* 0x0000002911117c10 */ /* 0x000fe200087fe4ff */
[----:B------:R-:W-:Y:S01]  /*6250*/  IMAD.MOV.U32 R99, RZ, RZ, -0x1 ;  /* 0xffffffffff637424 */ /* 0x000fe200078e00ff */
[----:B------:R-:W-:-:S04]  /*6260*/  ISETP.GE.U32.AND P0, PT, R16, UR4, PT ;  /* 0x0000000410007c0c */ /* 0x000fc8000bf06070 */
[----:B------:R-:W-:-:S13]  /*6270*/  ISETP.GE.U32.AND.EX P0, PT, R17, UR5, PT, P0 ;  /* 0x0000000511007c0c */ /* 0x000fda000bf06100 */
[----:B------:R-:W-:Y:S05]  /*6280*/  @P0 BRA `(.L_x_161) ;  /* 0x00000004004c0947 */ /* 0x000fea0003800000 */
[----:B------:R-:W0:Y:S01]  /*6290*/  LDC.64 R10, c[0x0][0x628] ;  /* 0x00018a00ff0a7b82 */ /* 0x000e220000000a00 */
[----:B---3--:R-:W3:Y:S01]  /*62a0*/  S2R R12, SR_CTAID.X ;  /* 0x00000000000c7919 */ /* 0x008ee20000002500 */
[----:B-12-4-:R-:W-:Y:S02]  /*62b0*/  IMAD.MOV.U32 R8, RZ, RZ, R16 ;  /* 0x000000ffff087224 */ /* 0x016fe400078e0010 */
[----:B------:R-:W-:Y:S01]  /*62c0*/  IMAD.MOV.U32 R9, RZ, RZ, R17 ;  /* 0x000000ffff097224 */ /* 0x000fe200078e0011 */
[----:B------:R-:W1:Y:S03]  /*62d0*/  S2R R20, SR_CTAID.Y ;  /* 0x0000000000147919 */ /* 0x000e660000002600 */
[----:B------:R-:W2:Y:S08]  /*62e0*/  LDC R0, c[0x0][0x630] ;  /* 0x00018c00ff007b82 */ /* 0x000eb00000000800 */
[----:B------:R-:W4:Y:S01]  /*62f0*/  LDC.64 R14, c[0x0][0x620] ;  /* 0x00018800ff0e7b82 */ /* 0x000f220000000a00 */
[----:B0-----:R-:W-:-:S04]  /*6300*/  ISETP.NE.U32.AND P0, PT, R10, RZ, PT ;  /* 0x000000ff0a00720c */ /* 0x001fc80003f05070 */
[----:B------:R-:W-:-:S13]  /*6310*/  ISETP.NE.AND.EX P0, PT, R11, RZ, PT, P0 ;  /* 0x000000ff0b00720c */ /* 0x000fda0003f05300 */
[----:B-1234-:R-:W-:Y:S05]  /*6320*/  @!P0 BRA `(.L_x_162) ;  /* 0x0000000000288947 */ /* 0x01efea0003800000 */
        /* <DEDUP_REMOVED lines=10> */
.L_x_162:
[-CC-:B------:R-:W-:Y:S01]  /*63d0*/  SHF.R.U64 R99, R8, R0.reuse, R9.reuse ;  /* 0x0000000008637219 */ /* 0x180fe20000001209 */
[----:B------:R-:W0:Y:S01]  /*63e0*/  LDC.64 R26, c[0x0][0x640] ;  /* 0x00019000ff1a7b82 */ /* 0x000e220000000a00 */
[----:B------:R-:W-:Y:S01]  /*63f0*/  SHF.R.U32.HI R0, RZ, R0, R9 ;  /* 0x00000000ff007219 */ /* 0x000fe20000011609 */
[----:B------:R-:W-:Y:S01]  /*6400*/  ULDC UR4, c[0x0][0x150] ;  /* 0x0000540000047ab9 */ /* 0x000fe20000000800 */
[----:B------:R-:W-:Y:S02]  /*6410*/  IADD3 R3, P0, RZ, -R99, RZ ;  /* 0x80000063ff037210 */ /* 0x000fe40007f1e0ff */
[----:B------:R-:W-:-:S03]  /*6420*/  I2FP.F32.U32 R7, R12 ;  /* 0x0000000c00077245 */ /* 0x000fc60000201000 */
[----:B------:R-:W1:Y:S01]  /*6430*/  LDC R6, c[0x0][0x618] ;  /* 0x00018600ff067b82 */ /* 0x000e620000000800 */
[----:B------:R-:W-:Y:S02]  /*6440*/  IMAD.X R5, RZ, RZ, ~R0, P0 ;  /* 0x000000ffff057224 */ /* 0x000fe400000e0e00 */
[----:B------:R-:W-:Y:S01]  /*6450*/  FMUL R7, R7, UR4 ;  /* 0x0000000407077c20 */ /* 0x000fe20008400000 */
[----:B------:R-:W-:Y:S01]  /*6460*/  ULDC UR4, c[0x0][0x154] ;  /* 0x0000550000047ab9 */ /* 0x000fe20000000800 */
[-C--:B------:R-:W-:Y:S02]  /*6470*/  IMAD R0, R5, R14.reuse, RZ ;  /* 0x0000000e05007224 */ /* 0x080fe400078e02ff */
[C---:B------:R-:W-:Y:S01]  /*6480*/  IMAD.WIDE.U32 R4, R3.reuse, R14, R16 ;  /* 0x0000000e03047225 */ /* 0x040fe200078e0010 */
[----:B------:R-:W2:Y:S01]  /*6490*/  LDC R11, c[0x0][0x608] ;  /* 0x00018200ff0b7b82 */ /* 0x000ea20000000800 */
[----:B------:R-:W3:Y:S02]  /*64a0*/  F2I.U32.TRUNC.NTZ R7, R7 ;  /* 0x0000000700077305 */ /* 0x000ee4000020f000 */
[----:B------:R-:W-:-:S04]  /*64b0*/  IMAD R3, R3, R15, R0 ;  /* 0x0000000f03037224 */ /* 0x000fc800078e0200 */
[----:B------:R-:W-:Y:S01]  /*64c0*/  IMAD.IADD R3, R5, 0x1, R3 ;  /* 0x0000000105037824 */ /* 0x000fe200078e0203 */
[----:B------:R-:W4:Y:S01]  /*64d0*/  LDC R8, c[0x0][0x658] ;  /* 0x00019600ff087b82 */ /* 0x000f220000000800 */
[----:B------:R-:W-:Y:S02]  /*64e0*/  I2FP.F32.U32 R5, R20 ;  /* 0x0000001400057245 */ /* 0x000fe40000201000 */
[----:B0-----:R-:W-:-:S04]  /*64f0*/  ISETP.NE.U32.AND P0, PT, R26, RZ, PT ;  /* 0x000000ff1a00720c */ /* 0x001fc80003f05070 */
[----:B------:R-:W-:Y:S01]  /*6500*/  ISETP.NE.AND.EX P0, PT, R27, RZ, PT, P0 ;  /* 0x000000ff1b00720c */ /* 0x000fe20003f05300 */
[----:B------:R-:W0:Y:S01]  /*6510*/  LDC R9, c[0x0][0x144] ;  /* 0x00005100ff097b82 */ /* 0x000e220000000800 */
[-C--:B-1----:R-:W-:Y:S01]  /*6520*/  SHF.R.U64 R13, R4, R6.reuse, R3 ;  /* 0x00000006040d7219 */ /* 0x082fe20000001203 */
[----:B---3--:R-:W-:Y:S01]  /*6530*/  IMAD.MOV R7, RZ, RZ, -R7 ;  /* 0x000000ffff077224 */ /* 0x008fe200078e0a07 */
[----:B------:R-:W-:Y:S01]  /*6540*/  SHF.R.U32.HI R0, RZ, R6, R3 ;  /* 0x00000006ff007219 */ /* 0x000fe20000011603 */
[----:B------:R-:W-:-:S04]  /*6550*/  FMUL R6, R5, UR4 ;  /* 0x0000000405067c20 */ /* 0x000fc80008400000 */
[----:B------:R-:W1:Y:S01]  /*6560*/  LDC R21, c[0x0][0x148] ;  /* 0x00005200ff157b82 */ /* 0x000e620000000800 */
[----:B------:R3:W0:Y:S01]  /*6570*/  F2I.U32.TRUNC.NTZ R14, R6 ;  /* 0x00000006000e7305 */ /* 0x000622000020f000 */
[-CC-:B--2---:R-:W-:Y:S02]  /*6580*/  SHF.R.U64 R10, R13, R11.reuse, R0.reuse ;  /* 0x0000000b0d0a7219 */ /* 0x184fe40000001200 */
[----:B------:R-:W-:-:S04]  /*6590*/  SHF.R.U32.HI R3, RZ, R11, R0 ;  /* 0x0000000bff037219 */ /* 0x000fc80000011600 */
[----:B-----5:R-:W2:Y:S01]  /*65a0*/  LDC R24, c[0x0][0x648] ;  /* 0x00019200ff187b82 */ /* 0x020ea20000000800 */
[-CC-:B----4-:R-:W-:Y:S02]  /*65b0*/  SHF.R.U64 R15, R10, R8.reuse, R3.reuse ;  /* 0x000000080a0f7219 */ /* 0x190fe40000001203 */
[----:B------:R-:W-:-:S03]  /*65c0*/  SHF.R.U32.HI R5, RZ, R8, R3 ;  /* 0x00000008ff057219 */ /* 0x000fc60000011603 */
[----:B------:R-:W-:Y:S02]  /*65d0*/  IMAD.MOV.U32 R4, RZ, RZ, R15 ;  /* 0x000000ffff047224 */ /* 0x000fe400078e000f */
[----:B------:R-:W4:Y:S01]  /*65e0*/  LDC R28, c[0x0][0x638] ;  /* 0x00018e00ff1c7b82 */ /* 0x000f220000000800 */
[----:B0-----:R-:W-:-:S07]  /*65f0*/  IMAD R25, R9, R7, R12 ;  /* 0x0000000709197224 */ /* 0x001fce00078e020c */
[----:B------:R-:W0:Y:S08]  /*6600*/  LDC R29, c[0x0][0x610] ;  /* 0x00018400ff1d7b82 */ /* 0x000e300000000800 */
[----:B------:R-:W0:Y:S01]  /*6610*/  LDC R30, c[0x0][0x600] ;  /* 0x00018000ff1e7b82 */ /* 0x000e220000000800 */
[----:B-1-3--:R-:W-:Y:S05]  /*6620*/  @!P0 BRA `(.L_x_163) ;  /* 0x0000000000288947 */ /* 0x00afea0003800000 */
[----:B------:R-:W1:Y:S02]  /*6630*/  LDC R0, c[0x0][0x64c] ;  /* 0x00019300ff007b82 */ /* 0x000e640000000800 */
[----:B-1----:R-:W-:-:S05]  /*6640*/  IADD3 R3, P0, R15, R0, RZ ;  /* 0x000000000f037210 */ /* 0x002fca0007f1e0ff */
        /* <DEDUP_REMOVED lines=8> */
.L_x_163:
[----:B------:R-:W-:Y:S01]  /*66d0*/  ISETP.NE.AND P0, PT, R2, 0x1, PT ;  /* 0x000000010200780c */ /* 0x000fe20003f05270 */
[----:B------:R-:W-:Y:S01]  /*66e0*/  IMAD.MOV R14, RZ, RZ, -R14 ;  /* 0x000000ffff0e7224 */ /* 0x000fe200078e0a0e */
[----:B--2---:R-:W-:Y:S02]  /*66f0*/  SHF.R.U64 R0, R4, R24, R5 ;  /* 0x0000001804007219 */ /* 0x004fe40000001205 */
[----:B------:R-:W-:Y:S02]  /*6700*/  LOP3.LUT R3, R10, R97, RZ, 0xc0, !PT ;  /* 0x000000610a037212 */ /* 0x000fe400078ec0ff */
[----:B------:R-:W-:Y:S01]  /*6710*/  LOP3.LUT R6, R13, R96, RZ, 0xc0, !PT ;  /* 0x000000600d067212 */ /* 0x000fe200078ec0ff */
[----:B------:R-:W-:Y:S02]  /*6720*/  IMAD.MOV R4, RZ, RZ, -R0 ;  /* 0x000000ffff047224 */ /* 0x000fe400078e0a00 */
[----:B------:R-:W-:Y:S02]  /*6730*/  IMAD R0, R92, R0, R3 ;  /* 0x000000005c007224 */ /* 0x000fe400078e0203 */
[----:B----4-:R-:W-:-:S02]  /*6740*/  IMAD R3, R4, R28, R15 ;  /* 0x0000001c04037224 */ /* 0x010fc400078e020f */
[----:B------:R-:W-:Y:S02]  /*6750*/  @P0 IMAD R25, R21, R14, R20 ;  /* 0x0000000e15190224 */ /* 0x000fe400078e0214 */
[----:B0-----:R-:W-:Y:S02]  /*6760*/  IMAD R5, R3, R30, R6 ;  /* 0x0000001e03057224 */ /* 0x001fe400078e0206 */
[----:B------:R-:W-:Y:S02]  /*6770*/  IMAD R0, R0, R29, R25 ;  /* 0x0000001d00007224 */ /* 0x000fe400078e0219 */
[----:B------:R-:W-:-:S03]  /*6780*/  IMAD.MOV.U32 R4, RZ, RZ, 0x1 ;  /* 0x00000001ff047424 */ /* 0x000fc600078e00ff */
[----:B------:R-:W-:Y:S02]  /*6790*/  SEL R100, R5, R0, !P0 ;  /* 0x0000000005647207 */ /* 0x000fe40004000000 */
[----:B------:R-:W-:Y:S02]  /*67a0*/  PRMT R3, R4, 0x7610, R3 ;  /* 0x0000761004037816 */ /* 0x000fe40000000003 */
[----:B------:R-:W-:-:S07]  /*67b0*/  SEL R0, R0, R5, !P0 ;  /* 0x0000000500007207 */ /* 0x000fce0004000000 */
.L_x_161:
[----:B------:R-:W-:Y:S01]  /*67c0*/  UIMAD.WIDE.U32 UR4, UR42, 0x24924925, URZ ;  /* 0x249249252a0478a5 */ /* 0x000fe2000f8e003f */
[----:B------:R-:W-:Y:S01]  /*67d0*/  LOP3.LUT P0, RZ, R3, 0xff, RZ, 0xc0, !PT ;  /* 0x000000ff03ff7812 */ /* 0x000fe2000780c0ff */
[----:B------:R-:W-:Y:S02]  /*67e0*/  IMAD.MOV.U32 R101, RZ, RZ, R0 ;  /* 0x000000ffff657224 */ /* 0x000fe400078e0000 */
[----:B------:R-:W-:-:S04]  /*67f0*/  UIADD3 UR4, UR42, -UR5, URZ ;  /* 0x800000052a047290 */ /* 0x000fc8000fffe03f */
[----:B------:R-:W-:-:S04]  /*6800*/  ULEA.HI UR4, UR4, UR5, URZ, 0x1f ;  /* 0x0000000504047291 */ /* 0x000fc8000f8ff83f */
[----:B------:R-:W-:-:S04]  /*6810*/  USHF.R.U32.HI UR4, URZ, 0x2, UR4 ;  /* 0x000000023f047899 */ /* 0x000fc80008011604 */
[----:B------:R-:W-:Y:S01]  /*6820*/  UIMAD UR42, UR4, -0x7, UR42 ;  /* 0xfffffff9042a78a4 */ /* 0x000fe2000f8e022a */
[----:B------:R-:W-:Y:S11]  /*6830*/  @P0 BRA `(.L_x_164) ;  /* 0xffffffac000c0947 */ /* 0x000ff6000383ffff */
[----:B------:R-:W-:Y:S05]  /*6840*/  EXIT ;  /* 0x000000000000794d */ /* 0x000fea0003800000 */
.L_x_7:
        /* <DEDUP_REMOVED lines=26> */
.L_x_166:
[----:B------:R-:W0:Y:S01]  /*69f0*/  LDC.64 R28, c[0x0][0x640] ;  /* 0x00019000ff1c7b82 */ /* 0x000e220000000a00 */
[-CC-:B------:R-:W-:Y:S01]  /*6a00*/  SHF.R.U64 R22, R12, R20.reuse, R13.reuse ;  /* 0x000000140c167219 */ /* 0x180fe2000000120d */
[----:B------:R-:W-:Y:S01]  /*6a10*/  IMAD.MOV.U32 R26, RZ, RZ, 0x1 ;  /* 0x00000001ff1a7424 */ /* 0x000fe200078e00ff */
[----:B------:R-:W-:Y:S02]  /*6a20*/  SHF.R.U32.HI R8, RZ, R20, R13 ;  /* 0x00000014ff087219 */ /* 0x000fe4000001160d */
[----:B------:R-:W-:-:S03]  /*6a30*/  IADD3 R11, P0, RZ, -R22, RZ ;  /* 0x80000016ff0b7210 */ /* 0x000fc60007f1e0ff */
[----:B------:R-:W1:Y:S02]  /*6a40*/  LDC R12, c[0x0][0x618] ;  /* 0x00018600ff0c7b82 */ /* 0x000e640000000800 */
[----:B------:R-:W-:-:S04]  /*6a50*/  IMAD.X R9, RZ, RZ, ~R8, P0 ;  /* 0x000000ffff097224 */ /* 0x000fc800000e0e08 */
[-C--:B------:R-:W-:Y:S02]  /*6a60*/  IMAD R10, R9, R24.reuse, RZ ;  /* 0x00000018090a7224 */ /* 0x080fe400078e02ff */
[----:B------:R-:W2:Y:S01]  /*6a70*/  LDC R20, c[0x0][0x608] ;  /* 0x00018200ff147b82 */ /* 0x000ea20000000800 */
[----:B------:R-:W-:-:S04]  /*6a80*/  IMAD.WIDE.U32 R8, R11, R24, R16 ;  /* 0x000000180b087225 */ /* 0x000fc800078e0010 */
[----:B------:R-:W-:Y:S02]  /*6a90*/  IMAD R11, R11, R25, R10 ;  /* 0x000000190b0b7224 */ /* 0x000fe400078e020a */
[----:B------:R-:W-:Y:S01]  /*6aa0*/  IMAD.MOV.U32 R10, RZ, RZ, -0x1 ;  /* 0xffffffffff0a7424 */ /* 0x000fe200078e00ff */
        /* <DEDUP_REMOVED lines=28> */
.L_x_167:
[----:B------:R-:W-:Y:S01]  /*6c70*/  ISETP.NE.AND P0, PT, R2, 0x1, PT ;  /* 0x000000010200780c */ /* 0x000fe20003f05270 */
[----:B------:R-:W-:Y:S01]  /*6c80*/  IMAD.MOV.U32 R12, RZ, RZ, R22 ;  /* 0x000000ffff0c7224 */ /* 0x000fe200078e0016 */
[----:B-1----:R-:W-:Y:S02]  /*6c90*/  SHF.R.U64 R8, R8, R24, R9 ;  /* 0x0000001808087219 */ /* 0x002fe40000001209 */
[----:B------:R-:W-:Y:S01]  /*6ca0*/  LOP3.LUT R5, R19, R30, RZ, 0xc0, !PT ;  /* 0x0000001e13057212 */ /* 0x000fe200078ec0ff */
[----:B0-----:R-:W-:Y:S01]  /*6cb0*/  VIADD R19, R23, 0xffffffff ;  /* 0xffffffff17137836 */ /* 0x001fe20000000000 */
[----:B------:R-:W-:Y:S01]  /*6cc0*/  SHF.L.U32 R26, R26, R27, RZ ;  /* 0x0000001b1a1a7219 */ /* 0x000fe200000006ff */
[----:B------:R-:W-:-:S03]  /*6cd0*/  IMAD.MOV R9, RZ, RZ, -R8 ;  /* 0x000000ffff097224 */ /* 0x000fc600078e0a08 */
[----:B------:R-:W-:Y:S01]  /*6ce0*/  LOP3.LUT R19, R14, R19, RZ, 0xc0, !PT ;  /* 0x000000130e137212 */ /* 0x000fe200078ec0ff */
[----:B------:R-:W-:Y:S02]  /*6cf0*/  IMAD R5, R26, R8, R5 ;  /* 0x000000081a057224 */ /* 0x000fe400078e0205 */
[----:B------:R-:W-:Y:S02]  /*6d00*/  @P0 IMAD R6, R7, R21, R4 ;  /* 0x0000001507060224 */ /* 0x000fe400078e0204 */
[----:B--2---:R-:W-:Y:S02]  /*6d10*/  IMAD R4, R9, R25, R20 ;  /* 0x0000001909047224 */ /* 0x004fe400078e0214 */
[----:B---3--:R-:W-:Y:S02]  /*6d20*/  IMAD R6, R5, R31, R6 ;  /* 0x0000001f05067224 */ /* 0x008fe400078e0206 */
[----:B------:R-:W-:Y:S02]  /*6d30*/  IMAD R19, R4, R23, R19 ;  /* 0x0000001704137224 */ /* 0x000fe400078e0213 */
[----:B------:R-:W-:-:S03]  /*6d40*/  IMAD.MOV.U32 R8, RZ, RZ, 0x1 ;  /* 0x00000001ff087424 */ /* 0x000fc600078e00ff */
[----:B------:R-:W-:Y:S02]  /*6d50*/  SEL R20, R19, R6, !P0 ;  /* 0x0000000613147207 */ /* 0x000fe40004000000 */
[----:B------:R-:W-:-:S07]  /*6d60*/  SEL R19, R6, R19, !P0 ;  /* 0x0000001306137207 */ /* 0x000fce0004000000 */
.L_x_165:
[----:B------:R-:W-:-:S08]  /*6d70*/  NOP ;  /* 0x0000000000007918 */ /* 0x000fd00000000000 */
[----:B------:R-:W0:-:S00]  /*6d80*/  USETMAXREG.DEALLOC.CTAPOOL 0x28 ;  /* 0x00000028000079c8 */ /* 0x000e0000080e0500 */
[----:B0-----:R-:W-:-:S13]  /*6d90*/  ISETP.NE.AND P0, PT, R3, RZ, PT ;  /* 0x000000ff0300720c */ /* 0x001fda0003f05270 */
[----:B------:R-:W-:Y:S05]  /*6da0*/  @P0 EXIT ;  /* 0x000000000000094d */ /* 0x000fea0003800000 */
[----:B------:R-:W-:Y:S01]  /*6db0*/  LOP3.LUT P0, RZ, R8, 0xff, RZ, 0xc0, !PT ;  /* 0x000000ff08ff7812 */ /* 0x000fe2000780c0ff */
[----:B------:R-:W-:Y:S02]  /*6dc0*/  IMAD.MOV.U32 R3, RZ, RZ, 0x1 ;  /* 0x00000001ff037424 */ /* 0x000fe400078e00ff */
[----:B------:R-:W-:-:S10]  /*6dd0*/  IMAD.MOV.U32 R13, RZ, RZ, RZ ;  /* 0x000000ffff0d7224 */ /* 0x000fd400078e00ff */
[----:B------:R-:W-:Y:S05]  /*6de0*/  @!P0 BRA `(.L_x_168) ;  /* 0x0000000c00688947 */ /* 0x000fea0003800000 */
[----:B------:R-:W0:Y:S01]  /*6df0*/  LDC R3, c[0x0][0x28c] ;  /* 0x0000a300ff037b82 */ /* 0x000e220000000800 */
[----:B------:R-:W-:Y:S01]  /*6e00*/  ULDC UR6, c[0x0][0x658] ;  /* 0x0001960000067ab9 */ /* 0x000fe20000000800 */
[----:B------:R-:W-:Y:S01]  /*6e10*/  UMOV UR7, 0xffffffff ;  /* 0xffffffff00077882 */ /* 0x000fe20000000000 */
[----:B------:R-:W-:Y:S01]  /*6e20*/  BSSY B0, `(.L_x_168) ;  /* 0x00000d6000007945 */ /* 0x000fe20003800000 */
[----:B------:R-:W-:Y:S01]  /*6e30*/  USHF.L.U32 UR7, UR7, UR6, URZ ;  /* 0x0000000607077299 */ /* 0x000fe2000800063f */
[----:B------:R-:W-:Y:S01]  /*6e40*/  IMAD.MOV.U32 R11, RZ, RZ, 0x1 ;  /* 0x00000001ff0b7424 */ /* 0x000fe200078e00ff */
[----:B------:R-:W-:Y:S01]  /*6e50*/  LOP3.LUT R10, R18, 0x2, RZ, 0xfc, !PT ;  /* 0x00000002120a7812 */ /* 0x000fe200078efcff */
[----:B------:R-:W-:Y:S01]  /*6e60*/  IMAD.MOV.U32 R13, RZ, RZ, RZ ;  /* 0x000000ffff0d7224 */ /* 0x000fe200078e00ff */
[----:B------:R-:W1:Y:S01]  /*6e70*/  S2UR UR4, SR_CgaCtaId ;  /* 0x00000000000479c3 */ /* 0x000e620000008800 */
[----:B------:R-:W-:Y:S01]  /*6e80*/  ULDC UR5, c[0x0][0x600] ;  /* 0x0001800000057ab9 */ /* 0x000fe20000000800 */
[----:B------:R-:W-:Y:S01]  /*6e90*/  UMOV UR8, 0x1 ;  /* 0x0000000100087882 */ /* 0x000fe20000000000 */
[----:B------:R-:W-:-:S02]  /*6ea0*/  UIADD3 UR5, UR5, -0x1, URZ ;  /* 0xffffffff05057890 */ /* 0x000fc4000fffe03f */
[----:B------:R-:W-:Y:S02]  /*6eb0*/  USHF.L.U32 UR6, UR8, UR6, URZ ;  /* 0x0000000608067299 */ /* 0x000fe4000800063f */
[----:B------:R-:W-:Y:S01]  /*6ec0*/  ULOP3.LUT UR7, URZ, UR7, URZ, 0x33, !UPT ;  /* 0x000000073f077292 */ /* 0x000fe2000f8e333f */
[----:B------:R-:W-:Y:S01]  /*6ed0*/  ULDC.64 UR42, c[0x0][0x198] ;  /* 0x00006600002a7ab9 */ /* 0x000fe20000000a00 */
[----:B0-----:R-:W-:-:S05]  /*6ee0*/  VIADD R3, R3, 0x3f ;  /* 0x0000003f03037836 */ /* 0x001fca0000000000 */
[----:B------:R-:W-:Y:S01]  /*6ef0*/  SHF.R.S32.HI R4, RZ, 0x1f, R3 ;  /* 0x0000001fff047819 */ /* 0x000fe20000011403 */
[----:B-1----:R-:W-:-:S03]  /*6f00*/  USHF.L.U32 UR4, UR4, 0x5, URZ ;  /* 0x0000000504047899 */ /* 0x002fc6000800063f */
[----:B------:R-:W-:Y:S01]  /*6f10*/  LEA.HI R4, R4, R3, RZ, 0x6 ;  /* 0x0000000304047211 */ /* 0x000fe200078f30ff */
[----:B------:R-:W-:-:S03]  /*6f20*/  IMAD.MOV.U32 R3, RZ, RZ, 0x1 ;  /* 0x00000001ff037424 */ /* 0x000fc600078e00ff */
[----:B------:R-:W-:-:S05]  /*6f30*/  SHF.R.S32.HI R8, RZ, 0x6, R4 ;  /* 0x00000006ff087819 */ /* 0x000fca0000011404 */
[----:B------:R-:W-:-:S07]  /*6f40*/  VIADD R9, R8, 0x1 ;  /* 0x0000000108097836 */ /* 0x000fce0000000000 */
.L_x_179:
[----:B------:R-:W-:-:S03]  /*6f50*/  UMOV UR8, 0xffffffff ;  /* 0xffffffff00087882 */ /* 0x000fc60000000000 */
[----:B------:R-:W-:Y:S05]  /*6f60*/  BRA.DIV UR8, `(.L_x_169) ;  /* 0x00000012085c7947 */ /* 0x000fea000b800000 */
[----:B------:R-:W-:-:S13]  /*6f70*/  ELECT P6, URZ, PT ;  /* 0x00000000003f782f */ /* 0x000fda00038c0000 */
.L_x_193:
[----:B------:R-:W-:Y:S04]  /*6f80*/  BSSY B1, `(.L_x_170) ;  /* 0x000004b000017945 */ /* 0x000fe80003800000 */
[----:B------:R-:W-:Y:S05]  /*6f90*/  @!P6 BRA `(.L_x_171) ;  /* 0x000000040024e947 */ /* 0x000fea0003800000 */
[----:B------:R-:W0:Y:S02]  /*6fa0*/  LDC R4, c[0x0][0x28c] ;  /* 0x0000a300ff047b82 */ /* 0x000e240000000800 */
[----:B0-----:R-:W-:-:S13]  /*6fb0*/  ISETP.GE.AND P0, PT, R4, 0x1, PT ;  /* 0x000000010400780c */ /* 0x001fda0003f06270 */
[----:B------:R-:W-:Y:S05]  /*6fc0*/  @!P0 BRA `(.L_x_171) ;  /* 0x0000000400188947 */ /* 0x000fea0003800000 */
[----:B------:R-:W-:Y:S02]  /*6fd0*/  IMAD.SHL.U32 R19, R19, 0x80, RZ ;  /* 0x0000008013137824 */ /* 0x000fe400078e00ff */
[----:B------:R-:W-:Y:S02]  /*6fe0*/  IMAD.SHL.U32 R20, R20, 0x80, RZ ;  /* 0x0000008014147824 */ /* 0x000fe400078e00ff */
[----:B------:R-:W-:Y:S02]  /*6ff0*/  IMAD.MOV.U32 R23, RZ, RZ, RZ ;  /* 0x000000ffff177224 */ /* 0x000fe400078e00ff */
[----:B------:R-:W-:Y:S02]  /*7000*/  IMAD.U32 R24, RZ, RZ, UR4 ;  /* 0x00000004ff187e24 */ /* 0x000fe4000f8e00ff */
[----:B------:R-:W-:Y:S02]  /*7010*/  IMAD.MOV.U32 R4, RZ, RZ, R9 ;  /* 0x000000ffff047224 */ /* 0x000fe400078e0009 */
[----:B------:R-:W-:-:S02]  /*7020*/  IMAD.MOV.U32 R5, RZ, RZ, R3 ;  /* 0x000000ffff057224 */ /* 0x000fc400078e0003 */
[----:B------:R-:W-:Y:S02]  /*7030*/  IMAD.MOV.U32 R6, RZ, RZ, R13 ;  /* 0x000000ffff067224 */ /* 0x000fe400078e000d */
[----:B------:R-:W-:Y:S02]  /*7040*/  VIADD R25, R19, 0x40 ;  /* 0x0000004013197836 */ /* 0x000fe40000000000 */
[----:B------:R-:W-:-:S07]  /*7050*/  VIADD R26, R20, 0x40 ;  /* 0x00000040141a7836 */ /* 0x000fce0000000000 */
.L_x_174:
[----:B------:R-:W0:Y:S01]  /*7060*/  S2R R15, SR_CgaCtaId ;  /* 0x00000000000f7919 */ /* 0x000e220000008800 */
[----:B------:R-:W-:Y:S02]  /*7070*/  MOV R7, 0x400 ;  /* 0x0000040000077802 */ /* 0x000fe40000000f00 */
[----:B------:R-:W-:-:S13]  /*7080*/  ISETP.NE.AND P1, PT, R0, RZ, PT ;  /* 0x000000ff0000720c */ /* 0x000fda0003f25270 */
[----:B------:R-:W1:Y:S01]  /*7090*/  @!P1 LDC R14, c[0x0][0x500] ;  /* 0x00014000ff0e9b82 */ /* 0x000e620000000800 */
[----:B0-----:R-:W-:Y:S02]  /*70a0*/  LEA R21, R15, R7, 0x18 ;  /* 0x000000070f157211 */ /* 0x001fe400078ec0ff */
[----:B------:R-:W-:-:S03]  /*70b0*/  SHF.L.U32 R7, R5, 0x1f, RZ ;  /* 0x0000001f05077819 */ /* 0x000fc600000006ff */
[----:B------:R-:W-:-:S04]  /*70c0*/  IMAD R22, R6, 0x8, R21 ;  /* 0x0000000806167824 */ /* 0x000fc800078e0215 */
[----:B------:R-:W0:Y:S02]  /*70d0*/  SYNCS.PHASECHK.TRANS64.TRYWAIT P0, [R22+URZ+0x38], R7 ;  /* 0x00003807160075a7 */ /* 0x000e24000800017f */
[----:B01----:R-:W-:Y:S05]  /*70e0*/  @!P0 BRA `(.L_x_172) ;  /* 0x00000010001c8947 */ /* 0x003fea0003800000 */
.L_x_194:
[----:B0-----:R-:W-:Y:S01]  /*70f0*/  PRMT R7, R10, 0x9910, RZ ;  /* 0x000099100a077816 */ /* 0x001fe200000000ff */
[----:B------:R0:W-:Y:S03]  /*7100*/  @!P1 SYNCS.ARRIVE.TRANS64 RZ, [R22+URZ], R14 ;  /* 0x0000000e16ff99a7 */ /* 0x0001e6000800003f */
[----:B------:R-:W-:-:S13]  /*7110*/  ISETP.NE.AND P0, PT, R7, 0x2, PT ;  /* 0x000000020700780c */ /* 0x000fda0003f05270 */
[----:B0-----:R-:W-:Y:S05]  /*7120*/  @P0 BRA `(.L_x_173) ;  /* 0x0000000000040947 */ /* 0x001fea0003800000 */
[----:B------:R-:W-:Y:S01]  /*7130*/  BPT.TRAP 0x1 ;  /* 0x000000040000795c */ /* 0x000fe20000300000 */
.L_x_173:
[----:B------:R-:W-:Y:S01]  /*7140*/  IMAD R7, R6, 0x4, R15 ;  /* 0x0000000406077824 */ /* 0x000fe200078e020f */
[----:B------:R-:W-:Y:S01]  /*7150*/  R2UR UR33, R22 ;  /* 0x00000000162172ca */ /* 0x000fe200000e0000 */
[----:B------:R-:W-:Y:S01]  /*7160*/  VIADD R4, R4, 0xffffffff ;  /* 0xffffffff04047836 */ /* 0x000fe20000000000 */
[----:B------:R-:W-:Y:S01]  /*7170*/  R2UR UR35, R24 ;  /* 0x00000000182372ca */ /* 0x000fe200000e0000 */
[----:B------:R-:W-:Y:S01]  /*7180*/  IMAD.SHL.U32 R7, R7, 0x800, RZ ;  /* 0x0000080007077824 */ /* 0x000fe200078e00ff */
[----:B------:R-:W-:Y:S01]  /*7190*/  R2UR UR36, R12 ;  /* 0x000000000c2472ca */ /* 0x000fe200000e0000 */
[----:B------:R-:W-:Y:S01]  /*71a0*/  UIADD3 UR14, UP0, UR42, 0xf0, URZ ;  /* 0x000000f02a0e7890 */ /* 0x000fe2000ff1e03f */
[----:B------:R-:W-:Y:S01]  /*71b0*/  R2UR UR34, R19 ;  /* 0x00000000132272ca */ /* 0x000fe200000e0000 */
[--C-:B------:R-:W-:Y:S01]  /*71c0*/  IMAD R7, R7, 0x2, R21.reuse ;  /* 0x0000000207077824 */ /* 0x100fe200078e0215 */
[----:B------:R-:W-:Y:S01]  /*71d0*/  R2UR UR26, R25 ;  /* 0x00000000191a72ca */ /* 0x000fe200000e0000 */
[----:B------:R-:W-:Y:S01]  /*71e0*/  IMAD R21, R6, 0x4000, R21 ;  /* 0x0000400006157824 */ /* 0x000fe200078e0215 */
[----:B------:R-:W-:Y:S01]  /*71f0*/  R2UR UR19, R23 ;  /* 0x00000000171372ca */ /* 0x000fe200000e0000 */
[----:B------:R-:W-:Y:S01]  /*7200*/  UIADD3 UR22, UP1, UR42, 0x1f0, URZ ;  /* 0x000001f02a167890 */ /* 0x000fe2000ff3e03f */
[----:B------:R-:W-:Y:S01]  /*7210*/  R2UR UR24, R7 ;  /* 0x00000000071872ca */ /* 0x000fe200000e0000 */
[----:B------:R-:W-:Y:S01]  /*7220*/  UIADD3.X UR15, URZ, UR43, URZ, UP0, !UPT ;  /* 0x0000002b3f0f7290 */ /* 0x000fe200087fe43f */
[----:B------:R-:W-:Y:S01]  /*7230*/  R2UR UR8, R21 ;  /* 0x00000000150872ca */ /* 0x000fe200000e0000 */
[----:B------:R-:W-:Y:S01]  /*7240*/  UIADD3.X UR23, URZ, UR43, URZ, UP1, !UPT ;  /* 0x0000002b3f177290 */ /* 0x000fe20008ffe43f */
[----:B------:R-:W-:Y:S01]  /*7250*/  R2UR UR18, R20 ;  /* 0x00000000141272ca */ /* 0x000fe200000e0000 */
[----:B------:R-:W-:Y:S01]  /*7260*/  VIADD R6, R6, 0x1 ;  /* 0x0000000106067836 */ /* 0x000fe20000000000 */
[----:B------:R-:W-:Y:S01]  /*7270*/  R2UR UR10, R26 ;  /* 0x000000001a0a72ca */ /* 0x000fe200000e0000 */
[----:B------:R-:W-:Y:S01]  /*7280*/  UMOV UR13, 0x30000 ;  /* 0x00030000000d7882 */ /* 0x000fe20000000000 */
[----:B------:R-:W-:Y:S01]  /*7290*/  ISETP.GT.AND P1, PT, R4, 0x1, PT ;  /* 0x000000010400780c */ /* 0x000fe20003f24270 */
[----:B------:R-:W-:Y:S01]  /*72a0*/  UMOV UR30, 0x0 ;  /* 0x00000000001e7882 */ /* 0x000fe20000000000 */
[----:B------:R-:W-:Y:S01]  /*72b0*/  UMOV UR31, 0x10000000 ;  /* 0x10000000001f7882 */ /* 0x000fe20000000000 */
[----:B------:R-:W-:Y:S01]  /*72c0*/  ISETP.NE.AND P0, PT, R6, 0x7, PT ;  /* 0x000000070600780c */ /* 0x000fe20003f05270 */
[----:B------:R-:W-:Y:S01]  /*72d0*/  UMOV UR25, UR33 ;  /* 0x0000002100197c82 */ /* 0x000fe20008000000 */
[----:B------:R-:W-:Y:S01]  /*72e0*/  UIADD3 UR32, UR24, 0x180, URZ ;  /* 0x0000018018207890 */ /* 0x000fe2000fffe03f */
[----:B------:R-:W-:Y:S01]  /*72f0*/  VIADD R23, R23, 0x40 ;  /* 0x0000004017177836 */ /* 0x000fe20000000000 */
[----:B------:R-:W-:Y:S01]  /*7300*/  UIADD3 UR24, UR24, 0x2180, URZ ;  /* 0x0000218018187890 */ /* 0x000fe2000fffe03f */
[----:B------:R-:W-:Y:S01]  /*7310*/  SEL R14, RZ, 0x1, P0 ;  /* 0x00000001ff0e7807 */ /* 0x000fe20000000000 */
[----:B------:R-:W-:Y:S01]  /*7320*/  UIADD3 UR16, UR8, 0x1c180, URZ ;  /* 0x0001c18008107890 */ /* 0x000fe2000fffe03f */
[----:B------:R-:W-:Y:S01]  /*7330*/  VIADD R24, R24, 0x40 ;  /* 0x0000004018187836 */ /* 0x000fe20000000000 */
[----:B------:R-:W-:Y:S01]  /*7340*/  UIADD3 UR8, UR8, 0x1e180, URZ ;  /* 0x0001e18008087890 */ /* 0x000fe2000fffe03f */
[----:B------:R-:W-:Y:S01]  /*7350*/  LOP3.LUT R5, R5, R14, RZ, 0x3c, !PT ;  /* 0x0000000e05057212 */ /* 0x000fe200078e3cff */
[----:B------:R-:W-:Y:S01]  /*7360*/  UMOV UR27, UR35 ;  /* 0x00000023001b7c82 */ /* 0x000fe20008000000 */
[----:B------:R-:W-:Y:S01]  /*7370*/  UMOV UR28, UR36 ;  /* 0x00000024001c7c82 */ /* 0x000fe20008000000 */
[----:B------:R0:W-:Y:S01]  /*7380*/  UTMALDG.3D.MULTICAST [UR32], [UR14], UR13, desc[UR30] ;  /* 0x00001e200e0073b4 */ /* 0x0001e2000801180d */
[----:B------:R-:W-:Y:S01]  /*7390*/  UMOV UR17, UR33 ;  /* 0x0000002100117c82 */ /* 0x000fe20008000000 */
[----:B------:R-:W-:Y:S01]  /*73a0*/  UMOV UR20, UR36 ;  /* 0x0000002400147c82 */ /* 0x000fe20008000000 */
[----:B------:R-:W-:Y:S01]  /*73b0*/  UMOV UR9, UR33 ;  /* 0x0000002100097c82 */ /* 0x000fe20008000000 */
[----:B------:R-:W-:Y:S01]  /*73c0*/  UMOV UR11, UR19 ;  /* 0x00000013000b7c82 */ /* 0x000fe20008000000 */
[----:B------:R-:W-:Y:S01]  /*73d0*/  UMOV UR12, UR36 ;  /* 0x00000024000c7c82 */ /* 0x000fe20008000000 */
[----:B------:R-:W-:Y:S01]  /*73e0*/  SEL R6, R6, RZ, P0 ;  /* 0x000000ff06067207 */ /* 0x000fe20000000000 */
[----:B------:R0:W-:Y:S01]  /*73f0*/  UTMALDG.3D.MULTICAST [UR24], [UR14], UR13, desc[UR30] ;  /* 0x00001e180e0073b4 */ /* 0x0001e2000801180d */
[----:B------:R0:W-:Y:S01]  /*7400*/  UTMALDG.3D [UR16], [UR22], desc[UR30] ;  /* 0x00001e10160075b4 */ /* 0x0001e20008011000 */
[----:B------:R0:W-:Y:S02]  /*7410*/  UTMALDG.3D [UR8], [UR22], desc[UR30] ;  /* 0x00001e08160075b4 */ /* 0x0001e40008011000 */
[----:B0-----:R-:W-:Y:S05]  /*7420*/  @P1 BRA `(.L_x_174) ;  /* 0xfffffffc000c1947 */ /* 0x001fea000383ffff */
.L_x_171:
[----:B------:R-:W-:Y:S05]  /*7430*/  BSYNC B1 ;  /* 0x0000000000017941 */ /* 0x000fea0003800000 */
.L_x_170:
[----:B------:R-:W-:Y:S01]  /*7440*/  LOP3.LUT P1, RZ, R11, 0xff, RZ, 0xc0, !PT ;  /* 0x000000ff0bff7812 */ /* 0x000fe2000782c0ff */
[C---:B------:R-:W-:Y:S01]  /*7450*/  IMAD.IADD R13, R8.reuse, 0x1, R13 ;  /* 0x00000001080d7824 */ /* 0x040fe200078e020d */
[----:B------:R-:W-:Y:S01]  /*7460*/  ULDC.64 UR8, c[0x0][0x650] ;  /* 0x0001940000087ab9 */ /* 0x000fe20000000a00 */
[C---:B------:R-:W-:Y:S01]  /*7470*/  ISETP.GE.U32.AND P2, PT, R8.reuse, 0x7, PT ;  /* 0x000000070800780c */ /* 0x040fe20003f46070 */
[----:B------:R-:W-:Y:S01]  /*7480*/  BSSY B1, `(.L_x_175) ;  /* 0x000006d000017945 */ /* 0x000fe20003800000 */
[C---:B------:R-:W-:Y:S01]  /*7490*/  IMAD.WIDE.U32 R4, R13.reuse, 0x24924925, RZ ;  /* 0x249249250d047825 */ /* 0x040fe200078e00ff */
[----:B------:R-:W-:Y:S02]  /*74a0*/  ISETP.GT.U32.AND P0, PT, R13, 0x6, PT ;  /* 0x000000060d00780c */ /* 0x000fe40003f04070 */
[----:B------:R-:W-:Y:S01]  /*74b0*/  PRMT R11, RZ, 0x7610, R11 ;  /* 0x00007610ff0b7816 */ /* 0x000fe2000000000b */
[----:B------:R-:W-:Y:S01]  /*74c0*/  IMAD.MOV.U32 R19, RZ, RZ, -0x1 ;  /* 0xffffffffff137424 */ /* 0x000fe200078e00ff */
[----:B------:R-:W-:Y:S01]  /*74d0*/  ISETP.LT.U32.AND P0, PT, R8, 0x7, P0 ;  /* 0x000000070800780c */ /* 0x000fe20000701070 */
[----:B------:R-:W-:-:S02]  /*74e0*/  IMAD.MOV.U32 R20, RZ, RZ, -0x1 ;  /* 0xffffffffff147424 */ /* 0x000fc400078e00ff */
[----:B------:R-:W0:Y:S01]  /*74f0*/  @P1 S2R R7, SR_CgaCtaId ;  /* 0x0000000000071919 */ /* 0x000e220000008800 */
[----:B------:R-:W-:Y:S01]  /*7500*/  SEL R4, RZ, 0x1, !P0 ;  /* 0x00000001ff047807 */ /* 0x000fe20004000000 */
[----:B------:R-:W-:Y:S01]  /*7510*/  IMAD.MOV.U32 R12, RZ, RZ, -0x1 ;  /* 0xffffffffff0c7424 */ /* 0x000fe200078e00ff */
[----:B------:R-:W-:Y:S02]  /*7520*/  IADD3 R16, P0, R16, UR38, RZ ;  /* 0x0000002610107c10 */ /* 0x000fe4000ff1e0ff */
[----:B------:R-:W-:Y:S02]  /*7530*/  @P1 MOV R6, 0x400 ;  /* 0x0000040000061802 */ /* 0x000fe40000000f00 */
[----:B------:R-:W-:Y:S02]  /*7540*/  IADD3.X R17, R17, UR41, RZ, P0, !PT ;  /* 0x0000002911117c10 */ /* 0x000fe400087fe4ff */
[----:B------:R-:W-:Y:S02]  /*7550*/  ISETP.GE.U32.AND P0, PT, R16, UR8, PT ;  /* 0x0000000810007c0c */ /* 0x000fe4000bf06070 */
[----:B------:R-:W-:-:S02]  /*7560*/  LOP3.LUT R3, R3, R4, RZ, 0x3c, !PT ;  /* 0x0000000403037212 */ /* 0x000fc400078e3cff */
[----:B------:R-:W-:Y:S02]  /*7570*/  ISETP.GE.U32.AND.EX P0, PT, R17, UR9, PT, P0 ;  /* 0x0000000911007c0c */ /* 0x000fe4000bf06100 */
[----:B0-----:R-:W-:Y:S01]  /*7580*/  @P1 LEA R6, R7, R6, 0x18 ;  /* 0x0000000607061211 */ /* 0x001fe200078ec0ff */
[----:B------:R-:W-:-:S03]  /*7590*/  IMAD.IADD R7, R13, 0x1, -R5 ;  /* 0x000000010d077824 */ /* 0x000fc600078e0a05 */
[----:B------:R0:W-:Y:S02]  /*75a0*/  @P1 SYNCS.ARRIVE.TRANS64.A1T0 RZ, [R6+URZ+0x88], RZ ;  /* 0x000088ff06ff19a7 */ /* 0x0001e4000810003f */
[----:B------:R-:W-:-:S04]  /*75b0*/  LEA.HI R7, R7, R5, RZ, 0x1f ;  /* 0x0000000507077211 */ /* 0x000fc800078ff8ff */
[----:B------:R-:W-:-:S04]  /*75c0*/  SHF.R.U32.HI R4, RZ, 0x2, R7 ;  /* 0x00000002ff047819 */ /* 0x000fc80000011607 */
[--C-:B------:R-:W-:Y:S01]  /*75d0*/  @P2 LOP3.LUT R3, R3, 0x1, R4.reuse, 0x78, !PT ;  /* 0x0000000103032812 */ /* 0x100fe200078e7804 */
[----:B------:R-:W-:Y:S01]  /*75e0*/  IMAD R13, R4, -0x7, R13 ;  /* 0xfffffff9040d7824 */ /* 0x000fe200078e020d */
[----:B------:R-:W-:Y:S01]  /*75f0*/  PRMT R4, RZ, 0x7610, R4 ;  /* 0x00007610ff047816 */ /* 0x000fe20000000004 */
[----:B0-----:R-:W-:Y:S06]  /*7600*/  @P0 BRA `(.L_x_176) ;  /* 0x0000000400500947 */ /* 0x001fec0003800000 */
[----:B------:R-:W0:Y:S01]  /*7610*/  S2R R15, SR_CTAID.X ;  /* 0x00000000000f7919 */ /* 0x000e220000002500 */
[----:B------:R-:W-:Y:S01]  /*7620*/  ULDC.64 UR8, c[0x0][0x628] ;  /* 0x00018a0000087ab9 */ /* 0x000fe20000000a00 */
[----:B------:R-:W1:Y:S01]  /*7630*/  LDC R20, c[0x0][0x144] ;  /* 0x00005100ff147b82 */ /* 0x000e620000000800 */
[----:B------:R-:W-:Y:S01]  /*7640*/  ISETP.NE.U32.AND P0, PT, RZ, UR8, PT ;  /* 0x00000008ff007c0c */ /* 0x000fe2000bf05070 */
[----:B------:R-:W2:Y:S01]  /*7650*/  S2R R12, SR_CTAID.Y ;  /* 0x00000000000c7919 */ /* 0x000ea20000002600 */
[----:B------:R-:W-:Y:S01]  /*7660*/  ULDC UR10, c[0x0][0x150] ;  /* 0x00005400000a7ab9 */ /* 0x000fe20000000800 */
[----:B------:R-:W-:Y:S01]  /*7670*/  ULDC UR11, c[0x0][0x630] ;  /* 0x00018c00000b7ab9 */ /* 0x000fe20000000800 */
[----:B------:R-:W-:Y:S01]  /*7680*/  ISETP.NE.AND.EX P0, PT, RZ, UR9, PT, P0 ;  /* 0x00000009ff007c0c */ /* 0x000fe2000bf05300 */
[----:B------:R-:W-:Y:S01]  /*7690*/  IMAD.MOV.U32 R4, RZ, RZ, R16 ;  /* 0x000000ffff047224 */ /* 0x000fe200078e0010 */
[----:B0-----:R-:W-:-:S05]  /*76a0*/  I2FP.F32.U32 R5, R15 ;  /* 0x0000000f00057245 */ /* 0x001fca0000201000 */
[----:B------:R-:W-:Y:S01]  /*76b0*/  FMUL R21, R5, UR10 ;  /* 0x0000000a05157c20 */ /* 0x000fe20008400000 */
[----:B------:R-:W-:-:S05]  /*76c0*/  IMAD.MOV.U32 R5, RZ, RZ, R17 ;  /* 0x000000ffff057224 */ /* 0x000fca00078e0011 */
[----:B--2---:R-:W-:Y:S05]  /*76d0*/  @!P0 BRA `(.L_x_177) ;  /* 0x0000000000288947 */ /* 0x004fea0003800000 */
[----:B------:R-:W-:Y:S02]  /*76e0*/  ULDC UR10, c[0x0][0x634] ;  /* 0x00018d00000a7ab9 */ /* 0x000fe40000000800 */
[----:B------:R-:W-:-:S05]  /*76f0*/  IADD3 R5, P0, R16, UR10, RZ ;  /* 0x0000000a10057c10 */ /* 0x000fca000ff1e0ff */
[----:B------:R-:W-:-:S04]  /*7700*/  IMAD.X R19, RZ, RZ, R17, P0 ;  /* 0x000000ffff137224 */ /* 0x000fc800000e0611 */
[----:B------:R-:W-:-:S04]  /*7710*/  IMAD.WIDE.U32 R6, R19, UR8, RZ ;  /* 0x0000000813067c25 */ /* 0x000fc8000f8e00ff */
[----:B------:R-:W-:-:S04]  /*7720*/  IMAD.WIDE.U32 R6, P0, R5, UR9, R6 ;  /* 0x0000000905067c25 */ /* 0x000fc8000f800006 */
[----:B------:R-:W-:-:S04]  /*7730*/  IMAD.WIDE.U32 R4, R5, UR8, RZ ;  /* 0x0000000805047c25 */ /* 0x000fc8000f8e00ff */
[----:B------:R-:W-:Y:S01]  /*7740*/  IMAD.MOV.U32 R4, RZ, RZ, R7 ;  /* 0x000000ffff047224 */ /* 0x000fe200078e0007 */
[----:B------:R-:W-:Y:S01]  /*7750*/  IADD3 RZ, P1, R5, R6, RZ ;  /* 0x0000000605ff7210 */ /* 0x000fe20007f3e0ff */
[----:B------:R-:W-:-:S04]  /*7760*/  IMAD.X R5, RZ, RZ, RZ, P0 ;  /* 0x000000ffff057224 */ /* 0x000fc800000e06ff */
[----:B------:R-:W-:-:S08]  /*7770*/  IMAD.WIDE.U32.X R4, R19, UR9, R4, P1 ;  /* 0x0000000913047c25 */ /* 0x000fd000088e0404 */
.L_x_177:
[--C-:B------:R-:W-:Y:S01]  /*7780*/  SHF.R.U64 R14, R4, UR11, R5.reuse ;  /* 0x0000000b040e7c19 */ /* 0x100fe20008001205 */
[----:B------:R-:W0:Y:S01]  /*7790*/  F2I.U32.TRUNC.NTZ R21, R21 ;  /* 0x0000001500157305 */ /* 0x000e22000020f000 */
[----:B------:R-:W-:Y:S01]  /*77a0*/  SHF.R.U32.HI R4, RZ, UR11, R5 ;  /* 0x0000000bff047c19 */ /* 0x000fe20008011605 */
[----:B------:R-:W-:Y:S01]  /*77b0*/  ULDC.64 UR8, c[0x0][0x620] ;  /* 0x0001880000087ab9 */ /* 0x000fe20000000a00 */
[----:B------:R-:W-:Y:S01]  /*77c0*/  IADD3 R7, P0, RZ, -R14, RZ ;  /* 0x8000000eff077210 */ /* 0x000fe20007f1e0ff */
[----:B------:R-:W-:-:S04]  /*77d0*/  ULDC.64 UR10, c[0x0][0x640] ;  /* 0x00019000000a7ab9 */ /* 0x000fc80000000a00 */
[----:B------:R-:W-:Y:S01]  /*77e0*/  IMAD.X R4, RZ, RZ, ~R4, P0 ;  /* 0x000000ffff047224 */ /* 0x000fe200000e0e04 */
[----:B------:R-:W-:-:S03]  /*77f0*/  ISETP.NE.U32.AND P0, PT, RZ, UR10, PT ;  /* 0x0000000aff007c0c */ /* 0x000fc6000bf05070 */
[----:B------:R-:W-:Y:S01]  /*7800*/  IMAD R6, R4, UR8, RZ ;  /* 0x0000000804067c24 */ /* 0x000fe2000f8e02ff */
[----:B------:R-:W-:Y:S01]  /*7810*/  ISETP.NE.AND.EX P0, PT, RZ, UR11, PT, P0 ;  /* 0x0000000bff007c0c */ /* 0x000fe2000bf05300 */
[----:B------:R-:W-:Y:S01]  /*7820*/  IMAD.WIDE.U32 R4, R7, UR8, R16 ;  /* 0x0000000807047c25 */ /* 0x000fe2000f8e0010 */
[----:B------:R-:W-:-:S03]  /*7830*/  ULDC UR8, c[0x0][0x618] ;  /* 0x0001860000087ab9 */ /* 0x000fc60000000800 */
[----:B------:R-:W-:Y:S01]  /*7840*/  IMAD R7, R7, UR9, R6 ;  /* 0x0000000907077c24 */ /* 0x000fe2000f8e0206 */
[----:B------:R-:W-:Y:S01]  /*7850*/  ULDC UR9, c[0x0][0x154] ;  /* 0x0000550000097ab9 */ /* 0x000fe20000000800 */
[----:B0-----:R-:W-:Y:S02]  /*7860*/  IMAD.MOV R6, RZ, RZ, -R21 ;  /* 0x000000ffff067224 */ /* 0x001fe400078e0a15 */
[----:B------:R-:W0:Y:S01]  /*7870*/  LDC R21, c[0x0][0x148] ;  /* 0x00005200ff157b82 */ /* 0x000e220000000800 */
[----:B------:R-:W-:Y:S02]  /*7880*/  IMAD.IADD R5, R5, 0x1, R7 ;  /* 0x0000000105057824 */ /* 0x000fe400078e0207 */
[----:B-1----:R-:W-:Y:S01]  /*7890*/  IMAD R15, R20, R6, R15 ;  /* 0x00000006140f7224 */ /* 0x002fe200078e020f */
[----:B------:R-:W-:Y:S02]  /*78a0*/  I2FP.F32.U32 R6, R12 ;  /* 0x0000000c00067245 */ /* 0x000fe40000201000 */
[----:B------:R-:W-:-:S02]  /*78b0*/  SHF.R.U64 R19, R4, UR8, R5 ;  /* 0x0000000804137c19 */ /* 0x000fc40008001205 */
[----:B------:R-:W-:Y:S01]  /*78c0*/  SHF.R.U32.HI R4, RZ, UR8, R5 ;  /* 0x00000008ff047c19 */ /* 0x000fe20008011605 */
[----:B------:R-:W-:Y:S01]  /*78d0*/  FMUL R6, R6, UR9 ;  /* 0x0000000906067c20 */ /* 0x000fe20008400000 */
[----:B------:R-:W-:Y:S02]  /*78e0*/  ULDC UR8, c[0x0][0x608] ;  /* 0x0001820000087ab9 */ /* 0x000fe40000000800 */
[--C-:B------:R-:W-:Y:S01]  /*78f0*/  SHF.R.U64 R22, R19, UR8, R4.reuse ;  /* 0x0000000813167c19 */ /* 0x100fe20008001204 */
[----:B------:R1:W2:Y:S01]  /*7900*/  F2I.U32.TRUNC.NTZ R24, R6 ;  /* 0x0000000600187305 */ /* 0x0002a2000020f000 */
[----:B------:R-:W-:Y:S01]  /*7910*/  SHF.R.U32.HI R5, RZ, UR8, R4 ;  /* 0x00000008ff057c19 */ /* 0x000fe20008011604 */
[----:B------:R-:W-:-:S03]  /*7920*/  ULDC UR8, c[0x0][0x658] ;  /* 0x0001960000087ab9 */ /* 0x000fc60000000800 */
[--C-:B------:R-:W-:Y:S02]  /*7930*/  SHF.R.U64 R20, R22, UR8, R5.reuse ;  /* 0x0000000816147c19 */ /* 0x100fe40008001205 */
[----:B------:R-:W-:-:S03]  /*7940*/  SHF.R.U32.HI R23, RZ, UR8, R5 ;  /* 0x00000008ff177c19 */ /* 0x000fc60008011605 */
[----:B------:R-:W-:Y:S02]  /*7950*/  IMAD.MOV.U32 R4, RZ, RZ, R20 ;  /* 0x000000ffff047224 */ /* 0x000fe400078e0014 */
[----:B------:R-:W-:Y:S01]  /*7960*/  IMAD.MOV.U32 R5, RZ, RZ, R23 ;  /* 0x000000ffff057224 */ /* 0x000fe200078e0017 */
[----:B-1----:R-:W-:Y:S06]  /*7970*/  @!P0 BRA `(.L_x_178) ;  /* 0x0000000000288947 */ /* 0x002fec0003800000 */
        /* <DEDUP_REMOVED lines=10> */
.L_x_178:
[----:B------:R-:W-:Y:S01]  /*7a20*/  ISETP.NE.AND P0, PT, R2, 0x1, PT ;  /* 0x000000010200780c */ /* 0x000fe20003f05270 */
[----:B------:R-:W-:Y:S01]  /*7a30*/  ULDC UR8, c[0x0][0x648] ;  /* 0x0001920000087ab9 */ /* 0x000fe20000000800 */
[----:B------:R-:W-:Y:S01]  /*7a40*/  LOP3.LUT R22, R22, UR7, RZ, 0xc0, !PT ;  /* 0x0000000716167c12 */ /* 0x000fe2000f8ec0ff */
[----:B--2---:R-:W-:Y:S01]  /*7a50*/  IMAD.MOV R24, RZ, RZ, -R24 ;  /* 0x000000ffff187224 */ /* 0x004fe200078e0a18 */
[----:B------:R-:W-:Y:S01]  /*7a60*/  SHF.R.U64 R5, R4, UR8, R5 ;  /* 0x0000000804057c19 */ /* 0x000fe20008001205 */
[----:B------:R-:W-:Y:S01]  /*7a70*/  ULDC UR8, c[0x0][0x638] ;  /* 0x00018e0000087ab9 */ /* 0x000fe20000000800 */
[----:B------:R-:W-:Y:S01]  /*7a80*/  LOP3.LUT R19, R19, UR5, RZ, 0xc0, !PT ;  /* 0x0000000513137c12 */ /* 0x000fe2000f8ec0ff */
[----:B------:R-:W-:Y:S01]  /*7a90*/  ULDC UR9, c[0x0][0x610] ;  /* 0x0001840000097ab9 */ /* 0x000fe20000000800 */
[----:B------:R-:W-:Y:S02]  /*7aa0*/  IMAD.MOV.U32 R4, RZ, RZ, 0x1 ;  /* 0x00000001ff047424 */ /* 0x000fe400078e00ff */
[----:B------:R-:W-:-:S02]  /*7ab0*/  IMAD.MOV R7, RZ, RZ, -R5 ;  /* 0x000000ffff077224 */ /* 0x000fc400078e0a05 */
[----:B------:R-:W-:Y:S02]  /*7ac0*/  IMAD R22, R5, UR6, R22 ;  /* 0x0000000605167c24 */ /* 0x000fe4000f8e0216 */
[----:B0-----:R-:W-:Y:S02]  /*7ad0*/  @P0 IMAD R15, R21, R24, R12 ;  /* 0x00000018150f0224 */ /* 0x001fe400078e020c */
[----:B------:R-:W-:Y:S01]  /*7ae0*/  IMAD R20, R7, UR8, R20 ;  /* 0x0000000807147c24 */ /* 0x000fe2000f8e0214 */
[----:B------:R-:W-:Y:S01]  /*7af0*/  ULDC UR8, c[0x0][0x600] ;  /* 0x0001800000087ab9 */ /* 0x000fe20000000800 */
[----:B------:R-:W-:Y:S02]  /*7b00*/  IMAD R15, R22, UR9, R15 ;  /* 0x00000009160f7c24 */ /* 0x000fe4000f8e020f */
[----:B------:R-:W-:Y:S02]  /*7b10*/  IMAD R6, R20, UR8, R19 ;  /* 0x0000000814067c24 */ /* 0x000fe4000f8e0213 */
[----:B------:R-:W-:-:S03]  /*7b20*/  IMAD.MOV.U32 R12, RZ, RZ, R14 ;  /* 0x000000ffff0c7224 */ /* 0x000fc600078e000e */
[----:B------:R-:W-:Y:S02]  /*7b30*/  SEL R20, R6, R15, !P0 ;  /* 0x0000000f06147207 */ /* 0x000fe40004000000 */
[----:B------:R-:W-:-:S07]  /*7b40*/  SEL R19, R15, R6, !P0 ;  /* 0x000000060f137207 */ /* 0x000fce0004000000 */
.L_x_176:
[----:B------:R-:W-:Y:S05]  /*7b50*/  BSYNC B1 ;  /* 0x0000000000017941 */ /* 0x000fea0003800000 */
.L_x_175:
[----:B------:R-:W-:-:S13]  /*7b60*/  LOP3.LUT P0, RZ, R4, 0xff, RZ, 0xc0, !PT ;  /* 0x000000ff04ff7812 */ /* 0x000fda000780c0ff */
[----:B------:R-:W-:Y:S05]  /*7b70*/  @P0 BRA `(.L_x_179) ;  /* 0xfffffff000f40947 */ /* 0x000fea000383ffff */
[----:B------:R-:W-:Y:S05]  /*7b80*/  BSYNC B0 ;  /* 0x0000000000007941 */ /* 0x000fea0003800000 */
.L_x_168:
[----:B------:R-:W-:-:S03]  /*7b90*/  UMOV UR8, 0xffffffff ;  /* 0xffffffff00087882 */ /* 0x000fc60000000000 */
[----:B------:R-:W-:Y:S05]  /*7ba0*/  BRA.DIV UR8, `(.L_x_180) ;  /* 0x0000000608807947 */ /* 0x000fea000b800000 */
[----:B------:R-:W-:-:S13]  /*7bb0*/  ELECT P6, URZ, PT ;  /* 0x00000000003f782f */ /* 0x000fda00038c0000 */
.L_x_197:
[----:B------:R-:W-:Y:S04]  /*7bc0*/  BSSY B0, `(.L_x_181) ;  /* 0x0000046000007945 */ /* 0x000fe80003800000 */
[----:B------:R-:W-:Y:S05]  /*7bd0*/  @!P6 BRA `(.L_x_182) ;  /* 0x000000040010e947 */ /* 0x000fea0003800000 */
[----:B------:R-:W-:-:S04]  /*7be0*/  LOP3.LUT R18, R18, 0x2, RZ, 0xfc, !PT ;  /* 0x0000000212127812 */ /* 0x000fc800078efcff */
[----:B------:R-:W-:-:S13]  /*7bf0*/  ISETP.NE.AND P0, PT, R18, 0x3, PT ;  /* 0x000000031200780c */ /* 0x000fda0003f05270 */
[----:B------:R-:W-:Y:S05]  /*7c00*/  @!P0 BRA `(.L_x_183) ;  /* 0x0000000000048947 */ /* 0x000fea0003800000 */
[----:B------:R-:W-:Y:S01]  /*7c10*/  BPT.TRAP 0x1 ;  /* 0x000000040000795c */ /* 0x000fe20000300000 */
.L_x_183:
[----:B------:R-:W0:Y:S01]  /*7c20*/  S2R R5, SR_CgaCtaId ;  /* 0x0000000000057919 */ /* 0x000e220000008800 */
[----:B------:R-:W-:Y:S02]  /*7c30*/  MOV R0, 0x400 ;  /* 0x0000040000007802 */ /* 0x000fe40000000f00 */
[----:B------:R-:W-:Y:S02]  /*7c40*/  SHF.L.U32 R4, R3, 0x1f, RZ ;  /* 0x0000001f03047819 */ /* 0x000fe400000006ff */
[----:B0-----:R-:W-:-:S05]  /*7c50*/  LEA R0, R5, R0, 0x18 ;  /* 0x0000000005007211 */ /* 0x001fca00078ec0ff */
[----:B------:R-:W-:-:S04]  /*7c60*/  VIADD R0, R0, 0x38 ;  /* 0x0000003800007836 */ /* 0x000fc80000000000 */
[C---:B------:R-:W-:Y:S02]  /*7c70*/  IMAD R7, R13.reuse, 0x8, R0 ;  /* 0x000000080d077824 */ /* 0x040fe400078e0200 */
[----:B------:R-:W-:Y:S02]  /*7c80*/  VIADD R13, R13, 0x1 ;  /* 0x000000010d0d7836 */ /* 0x000fe40000000000 */
[----:B------:R-:W0:Y:S03]  /*7c90*/  SYNCS.PHASECHK.TRANS64.TRYWAIT P0, [R7+URZ], R4 ;  /* 0x00000004070075a7 */ /* 0x000e26000800017f */
[----:B------:R-:W-:-:S04]  /*7ca0*/  ISETP.NE.AND P1, PT, R13, 0x7, PT ;  /* 0x000000070d00780c */ /* 0x000fc80003f25270 */
[----:B------:R-:W-:Y:S02]  /*7cb0*/  SEL R2, RZ, 0x1, P1 ;  /* 0x00000001ff027807 */ /* 0x000fe40000800000 */
[----:B------:R-:W-:Y:S02]  /*7cc0*/  SEL R13, R13, RZ, P1 ;  /* 0x000000ff0d0d7207 */ /* 0x000fe40000800000 */
[----:B------:R-:W-:-:S03]  /*7cd0*/  LOP3.LUT R6, R3, R2, RZ, 0x3c, !PT ;  /* 0x0000000203067212 */ /* 0x000fc600078e3cff */
[----:B------:R-:W-:Y:S01]  /*7ce0*/  IMAD R8, R13, 0x8, R0 ;  /* 0x000000080d087824 */ /* 0x000fe200078e0200 */
[----:B------:R-:W-:Y:S01]  /*7cf0*/  SHF.L.U32 R5, R6, 0x1f, RZ ;  /* 0x0000001f06057819 */ /* 0x000fe200000006ff */
[----:B0-----:R-:W-:Y:S06]  /*7d00*/  @!P0 BRA `(.L_x_184) ;  /* 0x0000000400488947 */ /* 0x001fec0003800000 */
.L_x_198:
[----:B------:R-:W1:Y:S01]  /*7d10*/  SYNCS.PHASECHK.TRANS64.TRYWAIT P0, [R8+URZ], R5 ;  /* 0x00000005080075a7 */ /* 0x000e62000800017f */
[----:B------:R-:W-:-:S05]  /*7d20*/  VIADD R2, R13, 0x1 ;  /* 0x000000010d027836 */ /* 0x000fca0000000000 */
[----:B------:R-:W-:-:S04]  /*7d30*/  ISETP.NE.AND P1, PT, R2, 0x7, PT ;  /* 0x000000070200780c */ /* 0x000fc80003f25270 */
[----:B------:R-:W-:Y:S02]  /*7d40*/  SEL R3, RZ, 0x1, P1 ;  /* 0x00000001ff037807 */ /* 0x000fe40000800000 */
[----:B0-----:R-:W-:Y:S02]  /*7d50*/  SEL R7, R2, RZ, P1 ;  /* 0x000000ff02077207 */ /* 0x001fe40000800000 */
[----:B------:R-:W-:-:S03]  /*7d60*/  LOP3.LUT R6, R6, R3, RZ, 0x3c, !PT ;  /* 0x0000000306067212 */ /* 0x000fc600078e3cff */
[----:B------:R-:W-:Y:S01]  /*7d70*/  IMAD R9, R7, 0x8, R0 ;  /* 0x0000000807097824 */ /* 0x000fe200078e0200 */
[----:B------:R-:W-:Y:S01]  /*7d80*/  SHF.L.U32 R4, R6, 0x1f, RZ ;  /* 0x0000001f06047819 */ /* 0x000fe200000006ff */
[----:B-1----:R-:W-:Y:S06]  /*7d90*/  @!P0 BRA `(.L_x_185) ;  /* 0x0000000400388947 */ /* 0x002fec0003800000 */
.L_x_199:
[----:B------:R-:W1:Y:S01]  /*7da0*/  SYNCS.PHASECHK.TRANS64.TRYWAIT P0, [R9+URZ], R4 ;  /* 0x00000004090075a7 */ /* 0x000e62000800017f */
[----:B------:R-:W-:-:S05]  /*7db0*/  VIADD R2, R7, 0x1 ;  /* 0x0000000107027836 */ /* 0x000fca0000000000 */
[----:B------:R-:W-:-:S04]  /*7dc0*/  ISETP.NE.AND P1, PT, R2, 0x7, PT ;  /* 0x000000070200780c */ /* 0x000fc80003f25270 */
[----:B------:R-:W-:Y:S02]  /*7dd0*/  SEL R3, RZ, 0x1, P1 ;  /* 0x00000001ff037807 */ /* 0x000fe40000800000 */
[----:B------:R-:W-:Y:S02]  /*7de0*/  SEL R7, R2, RZ, P1 ;  /* 0x000000ff02077207 */ /* 0x000fe40000800000 */
[----:B------:R-:W-:-:S03]  /*7df0*/  LOP3.LUT R6, R6, R3, RZ, 0x3c, !PT ;  /* 0x0000000306067212 */ /* 0x000fc600078e3cff */
[----:B0-----:R-:W-:Y:S01]  /*7e00*/  IMAD R8, R7, 0x8, R0 ;  /* 0x0000000807087824 */ /* 0x001fe200078e0200 */
[----:B------:R-:W-:Y:S01]  /*7e10*/  SHF.L.U32 R5, R6, 0x1f, RZ ;  /* 0x0000001f06057819 */ /* 0x000fe200000006ff */
[----:B-1----:R-:W-:Y:S06]  /*7e20*/  @!P0 BRA `(.L_x_186) ;  /* 0x0000000400288947 */ /* 0x002fec0003800000 */
.L_x_200:
        /* <DEDUP_REMOVED lines=9> */
.L_x_201:
[----:B------:R-:W1:Y:S01]  /*7ec0*/  SYNCS.PHASECHK.TRANS64.TRYWAIT P0, [R9+URZ], R4 ;  /* 0x00000004090075a7 */ /* 0x000e62000800017f */
[----:B------:R-:W-:-:S05]  /*7ed0*/  VIADD R2, R7, 0x1 ;  /* 0x0000000107027836 */ /* 0x000fca0000000000 */
[----:B------:R-:W-:-:S04]  /*7ee0*/  ISETP.NE.AND P1, PT, R2, 0x7, PT ;  /* 0x000000070200780c */ /* 0x000fc80003f25270 */
[----:B------:R-:W-:Y:S02]  /*7ef0*/  SEL R3, RZ, 0x1, P1 ;  /* 0x00000001ff037807 */ /* 0x000fe40000800000 */
[----:B------:R-:W-:Y:S02]  /*7f00*/  SEL R7, R2, RZ, P1 ;  /* 0x000000ff02077207 */ /* 0x000fe40000800000 */
[----:B------:R-:W-:-:S03]  /*7f10*/  LOP3.LUT R11, R6, R3, RZ, 0x3c, !PT ;  /* 0x00000003060b7212 */ /* 0x000fc600078e3cff */
[----:B------:R-:W-:Y:S01]  /*7f20*/  IMAD R6, R7, 0x8, R0 ;  /* 0x0000000807067824 */ /* 0x000fe200078e0200 */
[----:B0-----:R-:W-:Y:S01]  /*7f30*/  SHF.L.U32 R5, R11, 0x1f, RZ ;  /* 0x0000001f0b057819 */ /* 0x001fe200000006ff */
[----:B-1----:R-:W-:Y:S06]  /*7f40*/  @!P0 BRA `(.L_x_188) ;  /* 0x0000000400088947 */ /* 0x002fec0003800000 */
.L_x_202:
[----:B------:R-:W1:Y:S01]  /*7f50*/  SYNCS.PHASECHK.TRANS64.TRYWAIT P0, [R6+URZ], R5 ;  /* 0x00000005060075a7 */ /* 0x000e62000800017f */
[----:B------:R-:W-:-:S05]  /*7f60*/  VIADD R2, R7, 0x1 ;  /* 0x0000000107027836 */ /* 0x000fca0000000000 */
[----:B------:R-:W-:-:S04]  /*7f70*/  ISETP.NE.AND P1, PT, R2, 0x7, PT ;  /* 0x000000070200780c */ /* 0x000fc80003f25270 */
[----:B0-----:R-:W-:Y:S02]  /*7f80*/  SEL R4, RZ, 0x1, P1 ;  /* 0x00000001ff047807 */ /* 0x001fe40000800000 */
[----:B------:R-:W-:Y:S02]  /*7f90*/  SEL R3, R2, RZ, P1 ;  /* 0x000000ff02037207 */ /* 0x000fe40000800000 */
[----:B------:R-:W-:Y:S01]  /*7fa0*/  LOP3.LUT R4, R11, R4, RZ, 0x3c, !PT ;  /* 0x000000040b047212 */ /* 0x000fe200078e3cff */
[----:B-1----:R-:W-:Y:S06]  /*7fb0*/  @!P0 BRA `(.L_x_189) ;  /* 0x0000000400008947 */ /* 0x002fec0003800000 */
.L_x_203:
[----:B------:R-:W-:Y:S01]  /*7fc0*/  IMAD R3, R3, 0x8, R0 ;  /* 0x0000000803037824 */ /* 0x000fe200078e0200 */
[----:B------:R-:W-:-:S07]  /*7fd0*/  SHF.L.U32 R0, R4, 0x1f, RZ ;  /* 0x0000001f04007819 */ /* 0x000fce00000006ff */
.L_x_190:
[----:B-1----:R1:W2:Y:S02]  /*7fe0*/  SYNCS.PHASECHK.TRANS64.TRYWAIT P0, [R3+URZ], R0 ;  /* 0x00000000030075a7 */ /* 0x0022a4000800017f */
[----:B--2---:R-:W-:Y:S05]  /*7ff0*/  @!P0 NANOSLEEP.SYNCS 0x989680 ;  /* 0x009896800000895d */ /* 0x004fea0003900000 */
[----:B------:R-:W2:Y:S02]  /*8000*/  @!P0 SYNCS.PHASECHK.TRANS64 P0, [R3+URZ], R0 ;  /* 0x00000000030085a7 */ /* 0x000ea4000800007f */
[----:B--2---:R-:W-:Y:S05]  /*8010*/  @!P0 BRA `(.L_x_190) ;  /* 0xfffffffc00f08947 */ /* 0x004fea000383ffff */
.L_x_182:
[----:B------:R-:W-:Y:S05]  /*8020*/  BSYNC B0 ;  /* 0x0000000000007941 */ /* 0x000fea0003800000 */
.L_x_181:
[----:B------:R-:W-:Y:S05]  /*8030*/  EXIT ;  /* 0x000000000000794d */ /* 0x000fea0003800000 */
.L_x_21:
[----:B-1----:R1:W2:Y:S02]  /*8040*/  SYNCS.PHASECHK.TRANS64.TRYWAIT P1, [R3+URZ], R0 ;  /* 0x00000000030075a7 */ /* 0x0022a4000802017f */
[----:B--2---:R-:W-:Y:S05]  /*8050*/  @!P1 NANOSLEEP.SYNCS 0x989680 ;  /* 0x009896800000995d */ /* 0x004fea0003900000 */
[----:B------:R-:W2:Y:S02]  /*8060*/  @!P1 SYNCS.PHASECHK.TRANS64 P1, [R3+URZ], R0 ;  /* 0x00000000030095a7 */ /* 0x000ea4000802007f */
[----:B--2---:R-:W-:Y:S05]  /*8070*/  @!P1 BRA `(.L_x_21) ;  /* 0xfffffffc00f09947 */ /* 0x004fea000383ffff */
[----:B------:R-:W-:Y:S05]  /*8080*/  BRA `(.L_x_20) ;  /* 0xffffff9400c07947 */ /* 0x000fea000383ffff */
.L_x_26:
[----:B-1----:R1:W2:Y:S02]  /*8090*/  SYNCS.PHASECHK.TRANS64.TRYWAIT P1, [R5+URZ], R4 ;  /* 0x00000004050075a7 */ /* 0x0022a4000802017f */
[----:B--2---:R-:W-:Y:S05]  /*80a0*/  @!P1 NANOSLEEP.SYNCS 0x989680 ;  /* 0x009896800000995d */ /* 0x004fea0003900000 */
[----:B------:R-:W2:Y:S02]  /*80b0*/  @!P1 SYNCS.PHASECHK.TRANS64 P1, [R5+URZ], R4 ;  /* 0x00000004050095a7 */ /* 0x000ea4000802007f */
[----:B--2---:R-:W-:Y:S05]  /*80c0*/  @!P1 BRA `(.L_x_26) ;  /* 0xfffffffc00f09947 */ /* 0x004fea000383ffff */
[----:B------:R-:W-:Y:S05]  /*80d0*/  BRA `(.L_x_25) ;  /* 0xffffff98009c7947 */ /* 0x000fea000383ffff */
.L_x_169:
[----:B------:R-:W-:Y:S01]  /*80e0*/  BSSY B1, `(.L_x_191) ;  /* 0x0000006000017945 */ /* 0x000fe20003800000 */
[----:B------:R-:W-:-:S07]  /*80f0*/  IMAD.MOV.U32 R15, RZ, RZ, -0x1 ;  /* 0xffffffffff0f7424 */ /* 0x000fce00078e00ff */
[----:B------:R-:W-:Y:S05]  /*8100*/  WARPSYNC.COLLECTIVE R15, `(.L_x_192) ;  /* 0x000000000f0c7348 */ /* 0x000fea0003c00000 */
[----:B------:R-:W-:Y:S02]  /*8110*/  ELECT P6, UR62, PT ;  /* 0x00000000003e782f */ /* 0x000fe400038c0000 */
[----:B------:R-:W-:Y:S01]  /*8120*/  MOV R14, UR62 ;  /* 0x0000003e000e7c02 */ /* 0x000fe20008000f00 */
[----:B------:R-:W-:Y:S10]  /*8130*/  ENDCOLLECTIVE ;  /* 0x000000000000791b */ /* 0x000ff40003800000 */
.L_x_192:
[----:B------:R-:W-:Y:S05]  /*8140*/  BSYNC B1 ;  /* 0x0000000000017941 */ /* 0x000fea0003800000 */
.L_x_191:
[----:B------:R-:W-:Y:S05]  /*8150*/  BRA `(.L_x_193) ;  /* 0xffffffec00887947 */ /* 0x000fea000383ffff */
.L_x_172:
[----:B0-----:R0:W1:Y:S02]  /*8160*/  SYNCS.PHASECHK.TRANS64.TRYWAIT P0, [R22+URZ+0x38], R7 ;  /* 0x00003807160075a7 */ /* 0x001064000800017f */
[----:B-1----:R-:W-:Y:S05]  /*8170*/  @!P0 NANOSLEEP.SYNCS 0x989680 ;  /* 0x009896800000895d */ /* 0x002fea0003900000 */
[----:B------:R-:W1:Y:S02]  /*8180*/  @!P0 SYNCS.PHASECHK.TRANS64 P0, [R22+URZ+0x38], R7 ;  /* 0x00003807160085a7 */ /* 0x000e64000800007f */
[----:B-1----:R-:W-:Y:S05]  /*8190*/  @!P0 BRA `(.L_x_172) ;  /* 0xfffffffc00f08947 */ /* 0x002fea000383ffff */
[----:B------:R-:W-:Y:S05]  /*81a0*/  BRA `(.L_x_194) ;  /* 0xffffffec00d07947 */ /* 0x000fea000383ffff */
.L_x_180:
[----:B------:R-:W-:Y:S01]  /*81b0*/  BSSY B0, `(.L_x_195) ;  /* 0x0000006000007945 */ /* 0x000fe20003800000 */
[----:B------:R-:W-:-:S07]  /*81c0*/  IMAD.MOV.U32 R15, RZ, RZ, -0x1 ;  /* 0xffffffffff0f7424 */ /* 0x000fce00078e00ff */
[----:B------:R-:W-:Y:S05]  /*81d0*/  WARPSYNC.COLLECTIVE R15, `(.L_x_196) ;  /* 0x000000000f0c7348 */ /* 0x000fea0003c00000 */
[----:B------:R-:W-:Y:S02]  /*81e0*/  ELECT P6, UR62, PT ;  /* 0x00000000003e782f */ /* 0x000fe400038c0000 */
[----:B------:R-:W-:Y:S01]  /*81f0*/  MOV R14, UR62 ;  /* 0x0000003e000e7c02 */ /* 0x000fe20008000f00 */
[----:B------:R-:W-:Y:S10]  /*8200*/  ENDCOLLECTIVE ;  /* 0x000000000000791b */ /* 0x000ff40003800000 */
.L_x_196:
[----:B------:R-:W-:Y:S05]  /*8210*/  BSYNC B0 ;  /* 0x0000000000007941 */ /* 0x000fea0003800000 */
.L_x_195:
[----:B------:R-:W-:Y:S05]  /*8220*/  BRA `(.L_x_197) ;  /* 0xfffffff800647947 */ /* 0x000fea000383ffff */
.L_x_184:
[----:B0-----:R0:W1:Y:S02]  /*8230*/  SYNCS.PHASECHK.TRANS64.TRYWAIT P0, [R7+URZ], R4 ;  /* 0x00000004070075a7 */ /* 0x001064000800017f */
[----:B-1----:R-:W-:Y:S05]  /*8240*/  @!P0 NANOSLEEP.SYNCS 0x989680 ;  /* 0x009896800000895d */ /* 0x002fea0003900000 */
[----:B------:R-:W1:Y:S02]  /*8250*/  @!P0 SYNCS.PHASECHK.TRANS64 P0, [R7+URZ], R4 ;  /* 0x00000004070085a7 */ /* 0x000e64000800007f */
[----:B-1----:R-:W-:Y:S05]  /*8260*/  @!P0 BRA `(.L_x_184) ;  /* 0xfffffffc00f08947 */ /* 0x002fea000383ffff */
[----:B------:R-:W-:Y:S05]  /*8270*/  BRA `(.L_x_198) ;  /* 0xfffffff800a47947 */ /* 0x000fea000383ffff */
.L_x_185:
[----:B0-----:R0:W1:Y:S02]  /*8280*/  SYNCS.PHASECHK.TRANS64.TRYWAIT P0, [R8+URZ], R5 ;  /* 0x00000005080075a7 */ /* 0x001064000800017f */
[----:B-1----:R-:W-:Y:S05]  /*8290*/  @!P0 NANOSLEEP.SYNCS 0x989680 ;  /* 0x009896800000895d */ /* 0x002fea0003900000 */
[----:B------:R-:W1:Y:S02]  /*82a0*/  @!P0 SYNCS.PHASECHK.TRANS64 P0, [R8+URZ], R5 ;  /* 0x00000005080085a7 */ /* 0x000e64000800007f */
[----:B-1----:R-:W-:Y:S05]  /*82b0*/  @!P0 BRA `(.L_x_185) ;  /* 0xfffffffc00f08947 */ /* 0x002fea000383ffff */
[----:B------:R-:W-:Y:S05]  /*82c0*/  BRA `(.L_x_199) ;  /* 0xfffffff800b47947 */ /* 0x000fea000383ffff */
.L_x_186:
[----:B0-----:R0:W1:Y:S02]  /*82d0*/  SYNCS.PHASECHK.TRANS64.TRYWAIT P0, [R9+URZ], R4 ;  /* 0x00000004090075a7 */ /* 0x001064000800017f */
[----:B-1----:R-:W-:Y:S05]  /*82e0*/  @!P0 NANOSLEEP.SYNCS 0x989680 ;  /* 0x009896800000895d */ /* 0x002fea0003900000 */
[----:B------:R-:W1:Y:S02]  /*82f0*/  @!P0 SYNCS.PHASECHK.TRANS64 P0, [R9+URZ], R4 ;  /* 0x00000004090085a7 */ /* 0x000e64000800007f */
[----:B-1----:R-:W-:Y:S05]  /*8300*/  @!P0 BRA `(.L_x_186) ;  /* 0xfffffffc00f08947 */ /* 0x002fea000383ffff */
[----:B------:R-:W-:Y:S05]  /*8310*/  BRA `(.L_x_200) ;  /* 0xfffffff800c47947 */ /* 0x000fea000383ffff */
.L_x_187:
[----:B0-----:R0:W1:Y:S02]  /*8320*/  SYNCS.PHASECHK.TRANS64.TRYWAIT P0, [R8+URZ], R5 ;  /* 0x00000005080075a7 */ /* 0x001064000800017f */
[----:B-1----:R-:W-:Y:S05]  /*8330*/  @!P0 NANOSLEEP.SYNCS 0x989680 ;  /* 0x009896800000895d */ /* 0x002fea0003900000 */
[----:B------:R-:W1:Y:S02]  /*8340*/  @!P0 SYNCS.PHASECHK.TRANS64 P0, [R8+URZ], R5 ;  /* 0x00000005080085a7 */ /* 0x000e64000800007f */
[----:B-1----:R-:W-:Y:S05]  /*8350*/  @!P0 BRA `(.L_x_187) ;  /* 0xfffffffc00f08947 */ /* 0x002fea000383ffff */
[----:B------:R-:W-:Y:S05]  /*8360*/  BRA `(.L_x_201) ;  /* 0xfffffff800d47947 */ /* 0x000fea000383ffff */
.L_x_188:
[----:B0-----:R0:W1:Y:S02]  /*8370*/  SYNCS.PHASECHK.TRANS64.TRYWAIT P0, [R9+URZ], R4 ;  /* 0x00000004090075a7 */ /* 0x001064000800017f */
[----:B-1----:R-:W-:Y:S05]  /*8380*/  @!P0 NANOSLEEP.SYNCS 0x989680 ;  /* 0x009896800000895d */ /* 0x002fea0003900000 */
[----:B------:R-:W1:Y:S02]  /*8390*/  @!P0 SYNCS.PHASECHK.TRANS64 P0, [R9+URZ], R4 ;  /* 0x00000004090085a7 */ /* 0x000e64000800007f */
[----:B-1----:R-:W-:Y:S05]  /*83a0*/  @!P0 BRA `(.L_x_188) ;  /* 0xfffffffc00f08947 */ /* 0x002fea000383ffff */
[----:B------:R-:W-:Y:S05]  /*83b0*/  BRA `(.L_x_202) ;  /* 0xfffffff800e47947 */ /* 0x000fea000383ffff */
.L_x_189:
[----:B0-----:R0:W1:Y:S02]  /*83c0*/  SYNCS.PHASECHK.TRANS64.TRYWAIT P0, [R6+URZ], R5 ;  /* 0x00000005060075a7 */ /* 0x001064000800017f */
[----:B-1----:R-:W-:Y:S05]  /*83d0*/  @!P0 NANOSLEEP.SYNCS 0x989680 ;  /* 0x009896800000895d */ /* 0x002fea0003900000 */
[----:B------:R-:W1:Y:S02]  /*83e0*/  @!P0 SYNCS.PHASECHK.TRANS64 P0, [R6+URZ], R5 ;  /* 0x00000005060085a7 */ /* 0x000e64000800007f */
[----:B-1----:R-:W-:Y:S05]  /*83f0*/  @!P0 BRA `(.L_x_189) ;  /* 0xfffffffc00f08947 */ /* 0x002fea000383ffff */
[----:B------:R-:W-:Y:S05]  /*8400*/  BRA `(.L_x_203) ;  /* 0xfffffff800ec7947 */ /* 0x000fea000383ffff */
.L_x_204:
[----:B------:R-:W-:-:S00]  /*8410*/  BRA `(.L_x_204) ;  /* 0xfffffffc00fc7947 */ /* 0x000fc0000383ffff */
[----:B------:R-:W-:-:S00]  /*8420*/  NOP ;  /* 0x0000000000007918 */ /* 0x000fc00000000000 */
        /* <DEDUP_REMOVED lines=13> */
.L_x_205:


//--------------------- .nv.global.init           --------------------------
	.section	.nv.global.init,"aw",@progbits
.nv.global.init:
	.type		$str$22,@object
	.size		$str$22,($str$23 - $str$22)
$str$22:
        /*0000*/ 	.byte	0x6b, 0x5f, 0x74, 0x69, 0x6c, 0x65, 0x5f, 0x63, 0x6f, 0x75, 0x6e, 0x74, 0x20, 0x3e, 0x3d, 0x20
        /*0010*/ 	.byte	0x31, 0x00
	.type		$str$23,@object
	.size		$str$23,(__unnamed_1 - $str$23)
$str$23:
        /*0012*/ 	.byte	0x2f, 0x74, 0x6d, 0x70, 0x2f, 0x63, 0x75, 0x74, 0x6c, 0x61, 0x73, 0x73, 0x5f, 0x73, 0x77, 0x65
        /*0022*/ 	.byte	0x65, 0x70, 0x5f, 0x73, 0x72, 0x63, 0x2f, 0x69, 0x6e, 0x63, 0x6c, 0x75, 0x64, 0x65, 0x2f, 0x63
        /*0032*/ 	.byte	0x75, 0x74, 0x6c, 0x61, 0x73, 0x73, 0x2f, 0x67, 0x65, 0x6d, 0x6d, 0x2f, 0x63, 0x6f, 0x6c, 0x6c
        /*0042*/ 	.byte	0x65, 0x63, 0x74, 0x69, 0x76, 0x65, 0x2f, 0x73, 0x6d, 0x39, 0x30, 0x5f, 0x6d, 0x6d, 0x61, 0x5f
        /*0052*/ 	.byte	0x74, 0x6d, 0x61, 0x5f, 0x67, 0x6d, 0x6d, 0x61, 0x5f, 0x73, 0x73, 0x5f, 0x77, 0x61, 0x72, 0x70
        /*0062*/ 	.byte	0x73, 0x70, 0x65, 0x63, 0x69, 0x61, 0x6c, 0x69, 0x7a, 0x65, 0x64, 0x2e, 0x68, 0x70, 0x70, 0x00
	.type		__unnamed_1,@object
	.size		__unnamed_1,(.L_0 - __unnamed_1)
__unnamed_1:
        /*0072*/ 	.byte	0x76, 0x6f, 0x69, 0x64, 0x20, 0x63, 0x75, 0x74, 0x6c, 0x61, 0x73, 0x73, 0x3a, 0x3a, 0x67, 0x65
        /* <DEDUP_REMOVED lines=180> */
        /*0bc2*/ 	.byte	0x6e, 0x74, 0x69, 0x74, 0x79, 0x5d, 0x00
.L_0:


//--------------------- .nv.shared._ZN7cutlass13device_kernelINS_4gemm6kernel13GemmUniversalIN4cute5tupleIJiiiiEEENS1_10collective13CollectiveMmaINS1_34MainloopSm90TmaGmmaWarpSpecializedILi7ENS5_IJNS4_1CILi1EEENSA_ILi2EEESB_EEENS1_35KernelTmaWarpSpecializedCooperativeEEENS5_IJNSA_ILi128EEESG_NSA_ILi64EEEEEENS_6half_tENS5_IJSB_llEEESJ_SK_NS4_8TiledMMAINS4_8MMA_AtomIJNS4_4SM904GMMA26MMA_64x128x16_F32F16F16_SSILNSO_5MajorE1ELSQ_1ELNSO_7ScaleInE1ELSR_1EEEEEENS4_6LayoutINS5_IJSC_SB_SB_EEENS5_IJSB_NSA_ILi0EEESW_EEEEENS5_IJNS4_10UnderscoreESZ_SZ_EEEEENS4_23SM90_TMA_LOAD_MULTICASTENS4_14ComposedLayoutINS4_7SwizzleILi3ELi4ELi3EEENS4_18smem_ptr_flag_bitsILi16EEENSU_INS5_IJSH_NSA_ILi8EEEEEENS5_IJSB_SH_EEEEEEEvNS4_8identityENS4_13SM90_TMA_LOADES1C_vS1D_EENS_8epilogue10collective6detail29Sm90TmaWarpSpecializedAdapterINS1H_15DefaultEpilogueISJ_NS5_IJlSB_lEEES1L_NS1G_6thread17LinearCombinationISJ_Li1EffLNS1M_9ScaleType4KindE0ELNS_15FloatRoundStyleE2ESJ_EENS1_15EpilogueDefaultEEEEEvvEEEEvNT_6ParamsE --------------------------
	.section	.nv.shared._ZN7cutlass13device_kernelINS_4gemm6kernel13GemmUniversalIN4cute5tupleIJiiiiEEENS1_10collective13CollectiveMmaINS1_34MainloopSm90TmaGmmaWarpSpecializedILi7ENS5_IJNS4_1CILi1EEENSA_ILi2EEESB_EEENS1_35KernelTmaWarpSpecializedCooperativeEEENS5_IJNSA_ILi128EEESG_NSA_ILi64EEEEEENS_6half_tENS5_IJSB_llEEESJ_SK_NS4_8TiledMMAINS4_8MMA_AtomIJNS4_4SM904GMMA26MMA_64x128x16_F32F16F16_SSILNSO_5MajorE1ELSQ_1ELNSO_7ScaleInE1ELSR_1EEEEEENS4_6LayoutINS5_IJSC_SB_SB_EEENS5_IJSB_NSA_ILi0EEESW_EEEEENS5_IJNS4_10UnderscoreESZ_SZ_EEEEENS4_23SM90_TMA_LOAD_MULTICASTENS4_14ComposedLayoutINS4_7SwizzleILi3ELi4ELi3EEENS4_18smem_ptr_flag_bitsILi16EEENSU_INS5_IJSH_NSA_ILi8EEEEEENS5_IJSB_SH_EEEEEEEvNS4_8identityENS4_13SM90_TMA_LOADES1C_vS1D_EENS_8epilogue10collective6detail29Sm90TmaWarpSpecializedAdapterINS1H_15DefaultEpilogueISJ_NS5_IJlSB_lEEES1L_NS1G_6thread17LinearCombinationISJ_Li1EffLNS1M_9ScaleType4KindE0ELNS_15FloatRoundStyleE2ESJ_EENS1_15EpilogueDefaultEEEEEvvEEEEvNT_6ParamsE,"aw",@nobits
	.sectionflags	@""
	.align	16
	.zero		1024


//--------------------- .nv.shared.reserved.0     --------------------------
	.section	.nv.shared.reserved.0,"aw",@nobits
	.weak		__nv_reservedSMEM_offset_0_alias
	.size		__nv_reservedSMEM_offset_0_alias, 0, 0
	.other		__nv_reservedSMEM_offset_0_alias,@"STO_CUDA_RESERVED_SHARED STV_DEFAULT"
__nv_reservedSMEM_offset_0_alias:
	.zero		0


//--------------------- .nv.global                --------------------------
	.section	.nv.global,"aw",@nobits
.nv.global:
	.type		_ZN40_INTERNAL_9e2f644f_4_k_cu_a67b73fa_352624cute1_E,@object
	.size		_ZN40_INTERNAL_9e2f644f_4_k_cu_a67b73fa_352624cute1_E,(_ZN40_INTERNAL_9e2f644f_4_k_cu_a67b73fa_352624cuda3std3__45__cpo6cbeginE - _ZN40_INTERNAL_9e2f644f_4_k_cu_a67b73fa_352624cute1_E)
_ZN40_INTERNAL_9e2f644f_4_k_cu_a67b73fa_352624cute1_E:
	.zero		1
	.type		_ZN40_INTERNAL_9e2f644f_4_k_cu_a67b73fa_352624cuda3std3__45__cpo6cbeginE,@object
	.size		_ZN40_INTERNAL_9e2f644f_4_k_cu_a67b73fa_352624cuda3std3__45__cpo6cbeginE,(_ZN40_INTERNAL_9e2f644f_4_k_cu_a67b73fa_352624cuda3std3__48in_placeE - _ZN40_INTERNAL_9e2f644f_4_k_cu_a67b73fa_352624cuda3std3__45__cpo6cbeginE)
_ZN40_INTERNAL_9e2f644f_4_k_cu_a67b73fa_352624cuda3std3__45__cpo6cbeginE:
	.zero		1
	.type		_ZN40_INTERNAL_9e2f644f_4_k_cu_a67b73fa_352624cuda3std3__48in_placeE,@object
	.size		_ZN40_INTERNAL_9e2f644f_4_k_cu_a67b73fa_352624cuda3std3__48in_placeE,(_ZN40_INTERNAL_9e2f644f_4_k_cu_a67b73fa_352624cuda3std6ranges3__45__cpo9iter_moveE - _ZN40_INTERNAL_9e2f644f_4_k_cu_a67b73fa_352624cuda3std3__48in_placeE)
_ZN40_INTERNAL_9e2f644f_4_k_cu_a67b73fa_352624cuda3std3__48in_placeE:
	.zero		1
	.type		_ZN40_INTERNAL_9e2f644f_4_k_cu_a67b73fa_352624cuda3std6ranges3__45__cpo9iter_moveE,@object
	.size		_ZN40_INTERNAL_9e2f644f_4_k_cu_a67b73fa_352624cuda3std6ranges3__45__cpo9iter_moveE,(_ZN40_INTERNAL_9e2f644f_4_k_cu_a67b73fa_352624cuda3std3__45__cpo5beginE - _ZN40_INTERNAL_9e2f644f_4_k_cu_a67b73fa_352624cuda3std6ranges3__45__cpo9iter_moveE)
_ZN40_INTERNAL_9e2f644f_4_k_cu_a67b73fa_352624cuda3std6ranges3__45__cpo9iter_moveE:
	.zero		1
	.type		_ZN40_INTERNAL_9e2f644f_4_k_cu_a67b73fa_352624cuda3std3__45__cpo5beginE,@object
	.size		_ZN40_INTERNAL_9e2f644f_4_k_cu_a67b73fa_352624cuda3std3__45__cpo5beginE,(_ZN40_INTERNAL_9e2f644f_4_k_cu_a67b73fa_352624cuda3std3__442_GLOBAL__N__9e2f644f_4_k_cu_a67b73fa_352626ignoreE - _ZN40_INTERNAL_9e2f644f_4_k_cu_a67b73fa_352624cuda3std3__45__cpo5beginE)
_ZN40_INTERNAL_9e2f644f_4_k_cu_a67b73fa_352624cuda3std3__45__cpo5beginE:
	.zero		1
	.type		_ZN40_INTERNAL_9e2f644f_4_k_cu_a67b73fa_352624cuda3std3__442_GLOBAL__N__9e2f644f_4_k_cu_a67b73fa_352626ignoreE,@object
	.size		_ZN40_INTERNAL_9e2f644f_4_k_cu_a67b73fa_352624cuda3std3__442_GLOBAL__N__9e2f644f_4_k_cu_a67b73fa_352626ignoreE,(_ZN40_INTERNAL_9e2f644f_4_k_cu_a67b73fa_352624cute7productE - _ZN40_INTERNAL_9e2f644f_4_k_cu_a67b73fa_352624cuda3std3__442_GLOBAL__N__9e2f644f_4_k_cu_a67b73fa_352626ignoreE)
_ZN40_INTERNAL_9e2f644f_4_k_cu_a67b73fa_352624cuda3std3__442_GLOBAL__N__9e2f644f_4_k_cu_a67b73fa_352626ignoreE:
	.zero		1
	.type		_ZN40_INTERNAL_9e2f644f_4_k_cu_a67b73fa_352624cute7productE,@object
	.size		_ZN40_INTERNAL_9e2f644f_4_k_cu_a67b73fa_352624cute7productE,(_ZN40_INTERNAL_9e2f644f_4_k_cu_a67b73fa_352624cuda3std3__45__cpo3endE - _ZN40_INTERNAL_9e2f644f_4_k_cu_a67b73fa_352624cute7productE)
_ZN40_INTERNAL_9e2f644f_4_k_cu_a67b73fa_352624cute7productE:
	.zero		1
	.type		_ZN40_INTERNAL_9e2f644f_4_k_cu_a67b73fa_352624cuda3std3__45__cpo3endE,@object
	.size		_ZN40_INTERNAL_9e2f644f_4_k_cu_a67b73fa_352624cuda3std3__45__cpo3endE,(_ZN40_INTERNAL_9e2f644f_4_k_cu_a67b73fa_352624cuda3std3__419piecewise_constructE - _ZN40_INTERNAL_9e2f644f_4_k_cu_a67b73fa_352624cuda3std3__45__cpo3endE)
_ZN40_INTERNAL_9e2f644f_4_k_cu_a67b73fa_352624cuda3std3__45__cpo3endE:
	.zero		1
	.type		_ZN40_INTERNAL_9e2f644f_4_k_cu_a67b73fa_352624cuda3std3__419piecewise_constructE,@object
	.size		_ZN40_INTERNAL_9e2f644f_4_k_cu_a67b73fa_352624cuda3std3__419piecewise_constructE,(_ZN40_INTERNAL_9e2f644f_4_k_cu_a67b73fa_352624cuda3std3__45__cpo4cendE - _ZN40_INTERNAL_9e2f644f_4_k_cu_a67b73fa_352624cuda3std3__419piecewise_constructE)
_ZN40_INTERNAL_9e2f644f_4_k_cu_a67b73fa_352624cuda3std3__419piecewise_constructE:
	.zero		1
	.type		_ZN40_INTERNAL_9e2f644f_4_k_cu_a67b73fa_352624cuda3std3__45__cpo4cendE,@object
	.size		_ZN40_INTERNAL_9e2f644f_4_k_cu_a67b73fa_352624cuda3std3__45__cpo4cendE,(_ZN40_INTERNAL_9e2f644f_4_k_cu_a67b73fa_352624cuda3std6ranges3__45__cpo4swapE - _ZN40_INTERNAL_9e2f644f_4_k_cu_a67b73fa_352624cuda3std3__45__cpo4cendE)
_ZN40_INTERNAL_9e2f644f_4_k_cu_a67b73fa_352624cuda3std3__45__cpo4cendE:
	.zero		1
	.type		_ZN40_INTERNAL_9e2f644f_4_k_cu_a67b73fa_352624cuda3std6ranges3__45__cpo4swapE,@object
	.size		_ZN40_INTERNAL_9e2f644f_4_k_cu_a67b73fa_352624cuda3std6ranges3__45__cpo4swapE,(.L_8 - _ZN40_INTERNAL_9e2f644f_4_k_cu_a67b73fa_352624cuda3std6ranges3__45__cpo4swapE)
_ZN40_INTERNAL_9e2f644f_4_k_cu_a67b73fa_352624cuda3std6ranges3__45__cpo4swapE:
	.zero		1
.L_8:


//--------------------- .nv.constant0._ZN7cutlass13device_kernelINS_4gemm6kernel13GemmUniversalIN4cute5tupleIJiiiiEEENS1_10collective13CollectiveMmaINS1_34MainloopSm90TmaGmmaWarpSpecializedILi7ENS5_IJNS4_1CILi1EEENSA_ILi2EEESB_EEENS1_35KernelTmaWarpSpecializedCooperativeEEENS5_IJNSA_ILi128EEESG_NSA_ILi64EEEEEENS_6half_tENS5_IJSB_llEEESJ_SK_NS4_8TiledMMAINS4_8MMA_AtomIJNS4_4SM904GMMA26MMA_64x128x16_F32F16F16_SSILNSO_5MajorE1ELSQ_1ELNSO_7ScaleInE1ELSR_1EEEEEENS4_6LayoutINS5_IJSC_SB_SB_EEENS5_IJSB_NSA_ILi0EEESW_EEEEENS5_IJNS4_10UnderscoreESZ_SZ_EEEEENS4_23SM90_TMA_LOAD_MULTICASTENS4_14ComposedLayoutINS4_7SwizzleILi3ELi4ELi3EEENS4_18smem_ptr_flag_bitsILi16EEENSU_INS5_IJSH_NSA_ILi8EEEEEENS5_IJSB_SH_EEEEEEEvNS4_8identityENS4_13SM90_TMA_LOADES1C_vS1D_EENS_8epilogue10collective6detail29Sm90TmaWarpSpecializedAdapterINS1H_15DefaultEpilogueISJ_NS5_IJlSB_lEEES1L_NS1G_6thread17LinearCombinationISJ_Li1EffLNS1M_9ScaleType4KindE0ELNS_15FloatRoundStyleE2ESJ_EENS1_15EpilogueDefaultEEEEEvvEEEEvNT_6ParamsE --------------------------
	.section	.nv.constant0._ZN7cutlass13device_kernelINS_4gemm6kernel13GemmUniversalIN4cute5tupleIJiiiiEEENS1_10collective13CollectiveMmaINS1_34MainloopSm90TmaGmmaWarpSpecializedILi7ENS5_IJNS4_1CILi1EEENSA_ILi2EEESB_EEENS1_35KernelTmaWarpSpecializedCooperativeEEENS5_IJNSA_ILi128EEESG_NSA_ILi64EEEEEENS_6half_tENS5_IJSB_llEEESJ_SK_NS4_8TiledMMAINS4_8MMA_AtomIJNS4_4SM904GMMA26MMA_64x128x16_F32F16F16_SSILNSO_5MajorE1ELSQ_1ELNSO_7ScaleInE1ELSR_1EEEEEENS4_6LayoutINS5_IJSC_SB_SB_EEENS5_IJSB_NSA_ILi0EEESW_EEEEENS5_IJNS4_10UnderscoreESZ_SZ_EEEEENS4_23SM90_TMA_LOAD_MULTICASTENS4_14ComposedLayoutINS4_7SwizzleILi3ELi4ELi3EEENS4_18smem_ptr_flag_bitsILi16EEENSU_INS5_IJSH_NSA_ILi8EEEEEENS5_IJSB_SH_EEEEEEEvNS4_8identityENS4_13SM90_TMA_LOADES1C_vS1D_EENS_8epilogue10collective6detail29Sm90TmaWarpSpecializedAdapterINS1H_15DefaultEpilogueISJ_NS5_IJlSB_lEEES1L_NS1G_6thread17LinearCombinationISJ_Li1EffLNS1M_9ScaleType4KindE0ELNS_15FloatRoundStyleE2ESJ_EENS1_15EpilogueDefaultEEEEEvvEEEEvNT_6ParamsE,"a",@progbits
	.sectionflags	@""
	.align	4
.nv.constant0._ZN7cutlass13device_kernelINS_4gemm6kernel13GemmUniversalIN4cute5tupleIJiiiiEEENS1_10collective13CollectiveMmaINS1_34MainloopSm90TmaGmmaWarpSpecializedILi7ENS5_IJNS4_1CILi1EEENSA_ILi2EEESB_EEENS1_35KernelTmaWarpSpecializedCooperativeEEENS5_IJNSA_ILi128EEESG_NSA_ILi64EEEEEENS_6half_tENS5_IJSB_llEEESJ_SK_NS4_8TiledMMAINS4_8MMA_AtomIJNS4_4SM904GMMA26MMA_64x128x16_F32F16F16_SSILNSO_5MajorE1ELSQ_1ELNSO_7ScaleInE1ELSR_1EEEEEENS4_6LayoutINS5_IJSC_SB_SB_EEENS5_IJSB_NSA_ILi0EEESW_EEEEENS5_IJNS4_10UnderscoreESZ_SZ_EEEEENS4_23SM90_TMA_LOAD_MULTICASTENS4_14ComposedLayoutINS4_7SwizzleILi3ELi4ELi3EEENS4_18smem_ptr_flag_bitsILi16EEENSU_INS5_IJSH_NSA_ILi8EEEEEENS5_IJSB_SH_EEEEEEEvNS4_8identityENS4_13SM90_TMA_LOADES1C_vS1D_EENS_8epilogue10collective6detail29Sm90TmaWarpSpecializedAdapterINS1H_15DefaultEpilogueISJ_NS5_IJlSB_lEEES1L_NS1G_6thread17LinearCombinationISJ_Li1EffLNS1M_9ScaleType4KindE0ELNS_15FloatRoundStyleE2ESJ_EENS1_15EpilogueDefaultEEEEEvvEEEEvNT_6ParamsE:
	.zero		1664


//--------------------- SYMBOLS --------------------------

	.type		.nv.reservedSmem.offset0,@object
	.size		.nv.reservedSmem.offset0,0x4
	.type		__assertfail,@function
